	.target	sm_100a

	.elftype	@"ET_EXEC"


//--------------------- .note.nv.tkinfo           --------------------------
	.section	.note.nv.tkinfo,"",@"SHT_NOTE"
	.sectionflags	@"SHF_NOTE_NV_TKINFO"
	.tkinfo
        /*0018*/ 	.word	0x00000002
        /*0030*/ 	.string	""
        /*0030*/ 	.string	"ptxas"
        /*0030*/ 	.string	"Cuda compilation tools, release 13.0, V13.0.88"
        /*0030*/ 	.string	"Build cuda_13.0.r13.0/compiler.36424714_0"
        /*0030*/ 	.string	"-arch sm_100a -m 64 "



//--------------------- .note.nv.cuinfo           --------------------------
	.section	.note.nv.cuinfo,"",@"SHT_NOTE"
	.sectionflags	@"SHF_NOTE_NV_CUINFO"
        /*0018*/ 	.short	0x0002
        /*001a*/ 	.short	0x0064
        /*001c*/ 	.short	0x0082
	.zero		2


//--------------------- .nv.info                  --------------------------
	.section	.nv.info,"",@"SHT_CUDA_INFO"
	.align	4


	//----- nvinfo : EIATTR_REGCOUNT
	.align		4
        /*0000*/ 	.byte	0x04, 0x2f
        /*0002*/ 	.short	(.L_12 - .L_11)
	.align		4
.L_11:
        /*0004*/ 	.word	index@(_ZN7cutlass13device_kernelIN5flash19enable_sm80_to_sm89INS1_16FlashAttnFwdSm80INS1_25CollectiveMainloopFwdSm80ILi4ELi1ELb0EN4cute5tupleIJNS5_1CILi128EEENS7_ILi48EEENS7_ILi96EEEEEELi96ENS_6half_tEfNS_4arch4Sm80ELb1ELb0ELb1ELb1ELb1ELb1ELb1ELb1EEENS1_21CollectiveEpilogueFwdINS6_IJS8_SA_S9_EEENS6_IJNS7_ILi1EEESI_SI_EEESC_SE_Li128ELb1ELb1ELb1ELb0EEENS1_36VarlenDynamicPersistentTileSchedulerILi128ELi48ELi128ELi128ELb1ELb1ELb0ELb1ELb1ELb1EEEEEEEEEvNT_6ParamsE)
        /*0008*/ 	.word	0x00000004


	//----- nvinfo : EIATTR_FRAME_SIZE
	.align		4
.L_12:
        /*000c*/ 	.byte	0x04, 0x11
        /*000e*/ 	.short	(.L_14 - .L_13)
	.align		4
.L_13:
        /*0010*/ 	.word	index@(_ZN7cutlass13device_kernelIN5flash19enable_sm80_to_sm89INS1_16FlashAttnFwdSm80INS1_25CollectiveMainloopFwdSm80ILi4ELi1ELb0EN4cute5tupleIJNS5_1CILi128EEENS7_ILi48EEENS7_ILi96EEEEEELi96ENS_6half_tEfNS_4arch4Sm80ELb1ELb0ELb1ELb1ELb1ELb1ELb1ELb1EEENS1_21CollectiveEpilogueFwdINS6_IJS8_SA_S9_EEENS6_IJNS7_ILi1EEESI_SI_EEESC_SE_Li128ELb1ELb1ELb1ELb0EEENS1_36VarlenDynamicPersistentTileSchedulerILi128ELi48ELi128ELi128ELb1ELb1ELb0ELb1ELb1ELb1EEEEEEEEEvNT_6ParamsE)
        /*0014*/ 	.word	0x00000000


	//----- nvinfo : EIATTR_REGCOUNT
	.align		4
.L_14:
        /*0018*/ 	.byte	0x04, 0x2f
        /*001a*/ 	.short	(.L_16 - .L_15)
	.align		4
.L_15:
        /*001c*/ 	.word	index@(_ZN7cutlass13device_kernelIN5flash19enable_sm80_to_sm89INS1_16FlashAttnFwdSm80INS1_25CollectiveMainloopFwdSm80ILi4ELi1ELb0EN4cute5tupleIJNS5_1CILi128EEENS7_ILi48EEENS7_ILi96EEEEEELi96ENS_6half_tEfNS_4arch4Sm80ELb1ELb0ELb1ELb1ELb1ELb0ELb1ELb1EEENS1_21CollectiveEpilogueFwdINS6_IJS8_SA_S9_EEENS6_IJNS7_ILi1EEESI_SI_EEESC_SE_Li128ELb1ELb1ELb1ELb0EEENS1_36VarlenDynamicPersistentTileSchedulerILi128ELi48ELi128ELi128ELb1ELb1ELb0ELb1ELb1ELb1EEEEEEEEEvNT_6ParamsE)
        /*0020*/ 	.word	0x00000004


	//----- nvinfo : EIATTR_FRAME_SIZE
	.align		4
.L_16:
        /*0024*/ 	.byte	0x04, 0x11
        /*0026*/ 	.short	(.L_18 - .L_17)
	.align		4
.L_17:
        /*0028*/ 	.word	index@(_ZN7cutlass13device_kernelIN5flash19enable_sm80_to_sm89INS1_16FlashAttnFwdSm80INS1_25CollectiveMainloopFwdSm80ILi4ELi1ELb0EN4cute5tupleIJNS5_1CILi128EEENS7_ILi48EEENS7_ILi96EEEEEELi96ENS_6half_tEfNS_4arch4Sm80ELb1ELb0ELb1ELb1ELb1ELb0ELb1ELb1EEENS1_21CollectiveEpilogueFwdINS6_IJS8_SA_S9_EEENS6_IJNS7_ILi1EEESI_SI_EEESC_SE_Li128ELb1ELb1ELb1ELb0EEENS1_36VarlenDynamicPersistentTileSchedulerILi128ELi48ELi128ELi128ELb1ELb1ELb0ELb1ELb1ELb1EEEEEEEEEvNT_6ParamsE)
        /*002c*/ 	.word	0x00000000


	//----- nvinfo : EIATTR_REGCOUNT
	.align		4
.L_18:
        /*0030*/ 	.byte	0x04, 0x2f
        /*0032*/ 	.short	(.L_20 - .L_19)
	.align		4
.L_19:
        /*0034*/ 	.word	index@(_ZN7cutlass13device_kernelIN5flash19enable_sm80_to_sm89INS1_16FlashAttnFwdSm80INS1_25CollectiveMainloopFwdSm80ILi4ELi1ELb0EN4cute5tupleIJNS5_1CILi128EEENS7_ILi64EEENS7_ILi96EEEEEELi96ENS_6half_tEfNS_4arch4Sm80ELb1ELb0ELb1ELb0ELb1ELb0ELb1ELb1EEENS1_21CollectiveEpilogueFwdINS6_IJS8_SA_S9_EEENS6_IJNS7_ILi1EEESI_SI_EEESC_SE_Li128ELb0ELb1ELb1ELb0EEENS1_30DynamicPersistentTileSchedulerILi128ELi128ELb1ELb1ELb0EEEEEEEEEvNT_6ParamsE)
        /*0038*/ 	.word	0x00000004


	//----- nvinfo : EIATTR_FRAME_SIZE
	.align		4
.L_20:
        /*003c*/ 	.byte	0x04, 0x11
        /*003e*/ 	.short	(.L_22 - .L_21)
	.align		4
.L_21:
        /*0040*/ 	.word	index@(_ZN7cutlass13device_kernelIN5flash19enable_sm80_to_sm89INS1_16FlashAttnFwdSm80INS1_25CollectiveMainloopFwdSm80ILi4ELi1ELb0EN4cute5tupleIJNS5_1CILi128EEENS7_ILi64EEENS7_ILi96EEEEEELi96ENS_6half_tEfNS_4arch4Sm80ELb1ELb0ELb1ELb0ELb1ELb0ELb1ELb1EEENS1_21CollectiveEpilogueFwdINS6_IJS8_SA_S9_EEENS6_IJNS7_ILi1EEESI_SI_EEESC_SE_Li128ELb0ELb1ELb1ELb0EEENS1_30DynamicPersistentTileSchedulerILi128ELi128ELb1ELb1ELb0EEEEEEEEEvNT_6ParamsE)
        /*0044*/ 	.word	0x00000000


	//----- nvinfo : EIATTR_REGCOUNT
	.align		4
.L_22:
        /*0048*/ 	.byte	0x04, 0x2f
        /*004a*/ 	.short	(.L_24 - .L_23)
	.align		4
.L_23:
        /*004c*/ 	.word	index@(_ZN7cutlass13device_kernelIN5flash19enable_sm80_to_sm89INS1_16FlashAttnFwdSm80INS1_25CollectiveMainloopFwdSm80ILi4ELi1ELb0EN4cute5tupleIJNS5_1CILi128EEENS7_ILi48EEENS7_ILi96EEEEEELi96ENS_6half_tEfNS_4arch4Sm80ELb0ELb1ELb1ELb1ELb1ELb1ELb1ELb1EEENS1_21CollectiveEpilogueFwdINS6_IJS8_SA_S9_EEENS6_IJNS7_ILi1EEESI_SI_EEESC_SE_Li128ELb1ELb1ELb1ELb0EEENS1_36VarlenDynamicPersistentTileSchedulerILi128ELi48ELi128ELi128ELb1ELb1ELb0ELb1ELb0ELb1EEEEEEEEEvNT_6ParamsE)
        /*0050*/ 	.word	0x00000004


	//----- nvinfo : EIATTR_FRAME_SIZE
	.align		4
.L_24:
        /*0054*/ 	.byte	0x04, 0x11
        /*0056*/ 	.short	(.L_26 - .L_25)
	.align		4
.L_25:
        /*0058*/ 	.word	index@(_ZN7cutlass13device_kernelIN5flash19enable_sm80_to_sm89INS1_16FlashAttnFwdSm80INS1_25CollectiveMainloopFwdSm80ILi4ELi1ELb0EN4cute5tupleIJNS5_1CILi128EEENS7_ILi48EEENS7_ILi96EEEEEELi96ENS_6half_tEfNS_4arch4Sm80ELb0ELb1ELb1ELb1ELb1ELb1ELb1ELb1EEENS1_21CollectiveEpilogueFwdINS6_IJS8_SA_S9_EEENS6_IJNS7_ILi1EEESI_SI_EEESC_SE_Li128ELb1ELb1ELb1ELb0EEENS1_36VarlenDynamicPersistentTileSchedulerILi128ELi48ELi128ELi128ELb1ELb1ELb0ELb1ELb0ELb1EEEEEEEEEvNT_6ParamsE)
        /*005c*/ 	.word	0x00000000


	//----- nvinfo : EIATTR_REGCOUNT
	.align		4
.L_26:
        /*0060*/ 	.byte	0x04, 0x2f
        /*0062*/ 	.short	(.L_28 - .L_27)
	.align		4
.L_27:
        /*0064*/ 	.word	index@(_ZN7cutlass13device_kernelIN5flash19enable_sm80_to_sm89INS1_16FlashAttnFwdSm80INS1_25CollectiveMainloopFwdSm80ILi4ELi1ELb0EN4cute5tupleIJNS5_1CILi128EEENS7_ILi48EEENS7_ILi96EEEEEELi96ENS_6half_tEfNS_4arch4Sm80ELb0ELb1ELb1ELb1ELb1ELb0ELb1ELb1EEENS1_21CollectiveEpilogueFwdINS6_IJS8_SA_S9_EEENS6_IJNS7_ILi1EEESI_SI_EEESC_SE_Li128ELb1ELb1ELb1ELb0EEENS1_36VarlenDynamicPersistentTileSchedulerILi128ELi48ELi128ELi128ELb1ELb1ELb0ELb1ELb0ELb1EEEEEEEEEvNT_6ParamsE)
        /*0068*/ 	.word	0x00000004


	//----- nvinfo : EIATTR_FRAME_SIZE
	.align		4
.L_28:
        /*006c*/ 	.byte	0x04, 0x11
        /*006e*/ 	.short	(.L_30 - .L_29)
	.align		4
.L_29:
        /*0070*/ 	.word	index@(_ZN7cutlass13device_kernelIN5flash19enable_sm80_to_sm89INS1_16FlashAttnFwdSm80INS1_25CollectiveMainloopFwdSm80ILi4ELi1ELb0EN4cute5tupleIJNS5_1CILi128EEENS7_ILi48EEENS7_ILi96EEEEEELi96ENS_6half_tEfNS_4arch4Sm80ELb0ELb1ELb1ELb1ELb1ELb0ELb1ELb1EEENS1_21CollectiveEpilogueFwdINS6_IJS8_SA_S9_EEENS6_IJNS7_ILi1EEESI_SI_EEESC_SE_Li128ELb1ELb1ELb1ELb0EEENS1_36VarlenDynamicPersistentTileSchedulerILi128ELi48ELi128ELi128ELb1ELb1ELb0ELb1ELb0ELb1EEEEEEEEEvNT_6ParamsE)
        /*0074*/ 	.word	0x00000000


	//----- nvinfo : EIATTR_REGCOUNT
	.align		4
.L_30:
        /*0078*/ 	.byte	0x04, 0x2f
        /*007a*/ 	.short	(.L_32 - .L_31)
	.align		4
.L_31:
        /*007c*/ 	.word	index@(_ZN7cutlass13device_kernelIN5flash19enable_sm80_to_sm89INS1_16FlashAttnFwdSm80INS1_25CollectiveMainloopFwdSm80ILi4ELi1ELb0EN4cute5tupleIJNS5_1CILi128EEENS7_ILi48EEENS7_ILi96EEEEEELi96ENS_6half_tEfNS_4arch4Sm80ELb0ELb1ELb1ELb0ELb1ELb0ELb1ELb1EEENS1_21CollectiveEpilogueFwdINS6_IJS8_SA_S9_EEENS6_IJNS7_ILi1EEESI_SI_EEESC_SE_Li128ELb0ELb1ELb1ELb0EEENS1_19SingleTileSchedulerILb0ELb1ELb1ELi128EEEEEEEEEvNT_6ParamsE)
        /*0080*/ 	.word	0x00000004


	//----- nvinfo : EIATTR_FRAME_SIZE
	.align		4
.L_32:
        /*0084*/ 	.byte	0x04, 0x11
        /*0086*/ 	.short	(.L_34 - .L_33)
	.align		4
.L_33:
        /*0088*/ 	.word	index@(_ZN7cutlass13device_kernelIN5flash19enable_sm80_to_sm89INS1_16FlashAttnFwdSm80INS1_25CollectiveMainloopFwdSm80ILi4ELi1ELb0EN4cute5tupleIJNS5_1CILi128EEENS7_ILi48EEENS7_ILi96EEEEEELi96ENS_6half_tEfNS_4arch4Sm80ELb0ELb1ELb1ELb0ELb1ELb0ELb1ELb1EEENS1_21CollectiveEpilogueFwdINS6_IJS8_SA_S9_EEENS6_IJNS7_ILi1EEESI_SI_EEESC_SE_Li128ELb0ELb1ELb1ELb0EEENS1_19SingleTileSchedulerILb0ELb1ELb1ELi128EEEEEEEEEvNT_6ParamsE)
        /*008c*/ 	.word	0x00000000


	//----- nvinfo : EIATTR_REGCOUNT
	.align		4
.L_34:
        /*0090*/ 	.byte	0x04, 0x2f
        /*0092*/ 	.short	(.L_36 - .L_35)
	.align		4
.L_35:
        /*0094*/ 	.word	index@(_ZN7cutlass13device_kernelIN5flash19enable_sm80_to_sm89INS1_16FlashAttnFwdSm80INS1_25CollectiveMainloopFwdSm80ILi4ELi1ELb0EN4cute5tupleIJNS5_1CILi128EEENS7_ILi48EEENS7_ILi96EEEEEELi96ENS_6half_tEfNS_4arch4Sm80ELb0ELb0ELb1ELb1ELb1ELb1ELb1ELb1EEENS1_21CollectiveEpilogueFwdINS6_IJS8_SA_S9_EEENS6_IJNS7_ILi1EEESI_SI_EEESC_SE_Li128ELb1ELb1ELb1ELb0EEENS1_36VarlenDynamicPersistentTileSchedulerILi128ELi48ELi128ELi128ELb1ELb1ELb0ELb0ELb1ELb1EEEEEEEEEvNT_6ParamsE)
        /*0098*/ 	.word	0x00000004


	//----- nvinfo : EIATTR_FRAME_SIZE
	.align		4
.L_36:
        /*009c*/ 	.byte	0x04, 0x11
        /*009e*/ 	.short	(.L_38 - .L_37)
	.align		4
.L_37:
        /*00a0*/ 	.word	index@(_ZN7cutlass13device_kernelIN5flash19enable_sm80_to_sm89INS1_16FlashAttnFwdSm80INS1_25CollectiveMainloopFwdSm80ILi4ELi1ELb0EN4cute5tupleIJNS5_1CILi128EEENS7_ILi48EEENS7_ILi96EEEEEELi96ENS_6half_tEfNS_4arch4Sm80ELb0ELb0ELb1ELb1ELb1ELb1ELb1ELb1EEENS1_21CollectiveEpilogueFwdINS6_IJS8_SA_S9_EEENS6_IJNS7_ILi1EEESI_SI_EEESC_SE_Li128ELb1ELb1ELb1ELb0EEENS1_36VarlenDynamicPersistentTileSchedulerILi128ELi48ELi128ELi128ELb1ELb1ELb0ELb0ELb1ELb1EEEEEEEEEvNT_6ParamsE)
        /*00a4*/ 	.word	0x00000000


	//----- nvinfo : EIATTR_REGCOUNT
	.align		4
.L_38:
        /*00a8*/ 	.byte	0x04, 0x2f
        /*00aa*/ 	.short	(.L_40 - .L_39)
	.align		4
.L_39:
        /*00ac*/ 	.word	index@(_ZN7cutlass13device_kernelIN5flash19enable_sm80_to_sm89INS1_16FlashAttnFwdSm80INS1_25CollectiveMainloopFwdSm80ILi4ELi1ELb0EN4cute5tupleIJNS5_1CILi128EEENS7_ILi48EEENS7_ILi96EEEEEELi96ENS_6half_tEfNS_4arch4Sm80ELb0ELb0ELb1ELb1ELb1ELb0ELb1ELb1EEENS1_21CollectiveEpilogueFwdINS6_IJS8_SA_S9_EEENS6_IJNS7_ILi1EEESI_SI_EEESC_SE_Li128ELb1ELb1ELb1ELb0EEENS1_36VarlenDynamicPersistentTileSchedulerILi128ELi48ELi128ELi128ELb1ELb1ELb0ELb0ELb1ELb1EEEEEEEEEvNT_6ParamsE)
        /*00b0*/ 	.word	0x00000004


	//----- nvinfo : EIATTR_FRAME_SIZE
	.align		4
.L_40:
        /*00b4*/ 	.byte	0x04, 0x11
        /*00b6*/ 	.short	(.L_42 - .L_41)
	.align		4
.L_41:
        /*00b8*/ 	.word	index@(_ZN7cutlass13device_kernelIN5flash19enable_sm80_to_sm89INS1_16FlashAttnFwdSm80INS1_25CollectiveMainloopFwdSm80ILi4ELi1ELb0EN4cute5tupleIJNS5_1CILi128EEENS7_ILi48EEENS7_ILi96EEEEEELi96ENS_6half_tEfNS_4arch4Sm80ELb0ELb0ELb1ELb1ELb1ELb0ELb1ELb1EEENS1_21CollectiveEpilogueFwdINS6_IJS8_SA_S9_EEENS6_IJNS7_ILi1EEESI_SI_EEESC_SE_Li128ELb1ELb1ELb1ELb0EEENS1_36VarlenDynamicPersistentTileSchedulerILi128ELi48ELi128ELi128ELb1ELb1ELb0ELb0ELb1ELb1EEEEEEEEEvNT_6ParamsE)
        /*00bc*/ 	.word	0x00000000


	//----- nvinfo : EIATTR_REGCOUNT
	.align		4
.L_42:
        /*00c0*/ 	.byte	0x04, 0x2f
        /*00c2*/ 	.short	(.L_44 - .L_43)
	.align		4
.L_43:
        /*00c4*/ 	.word	index@(_ZN7cutlass13device_kernelIN5flash19enable_sm80_to_sm89INS1_16FlashAttnFwdSm80INS1_25CollectiveMainloopFwdSm80ILi4ELi1ELb0EN4cute5tupleIJNS5_1CILi128EEENS7_ILi64EEENS7_ILi96EEEEEELi96ENS_6half_tEfNS_4arch4Sm80ELb0ELb0ELb1ELb0ELb1ELb0ELb1ELb1EEENS1_21CollectiveEpilogueFwdINS6_IJS8_SA_S9_EEENS6_IJNS7_ILi1EEESI_SI_EEESC_SE_Li128ELb0ELb1ELb1ELb0EEENS1_19SingleTileSchedulerILb0ELb1ELb1ELi128EEEEEEEEEvNT_6ParamsE)
        /*00c8*/ 	.word	0x00000004


	//----- nvinfo : EIATTR_FRAME_SIZE
	.align		4
.L_44:
        /*00cc*/ 	.byte	0x04, 0x11
        /*00ce*/ 	.short	(.L_46 - .L_45)
	.align		4
.L_45:
        /*00d0*/ 	.word	index@(_ZN7cutlass13device_kernelIN5flash19enable_sm80_to_sm89INS1_16FlashAttnFwdSm80INS1_25CollectiveMainloopFwdSm80ILi4ELi1ELb0EN4cute5tupleIJNS5_1CILi128EEENS7_ILi64EEENS7_ILi96EEEEEELi96ENS_6half_tEfNS_4arch4Sm80ELb0ELb0ELb1ELb0ELb1ELb0ELb1ELb1EEENS1_21CollectiveEpilogueFwdINS6_IJS8_SA_S9_EEENS6_IJNS7_ILi1EEESI_SI_EEESC_SE_Li128ELb0ELb1ELb1ELb0EEENS1_19SingleTileSchedulerILb0ELb1ELb1ELi128EEEEEEEEEvNT_6ParamsE)
        /*00d4*/ 	.word	0x00000000


	//----- nvinfo : EIATTR_MIN_STACK_SIZE
	.align		4
.L_46:
        /*00d8*/ 	.byte	0x04, 0x12
        /*00da*/ 	.short	(.L_48 - .L_47)
	.align		4
.L_47:
        /*00dc*/ 	.word	index@(_ZN7cutlass13device_kernelIN5flash19enable_sm80_to_sm89INS1_16FlashAttnFwdSm80INS1_25CollectiveMainloopFwdSm80ILi4ELi1ELb0EN4cute5tupleIJNS5_1CILi128EEENS7_ILi64EEENS7_ILi96EEEEEELi96ENS_6half_tEfNS_4arch4Sm80ELb0ELb0ELb1ELb0ELb1ELb0ELb1ELb1EEENS1_21CollectiveEpilogueFwdINS6_IJS8_SA_S9_EEENS6_IJNS7_ILi1EEESI_SI_EEESC_SE_Li128ELb0ELb1ELb1ELb0EEENS1_19SingleTileSchedulerILb0ELb1ELb1ELi128EEEEEEEEEvNT_6ParamsE)
        /*00e0*/ 	.word	0x00000000


	//----- nvinfo : EIATTR_MIN_STACK_SIZE
	.align		4
.L_48:
        /*00e4*/ 	.byte	0x04, 0x12
        /*00e6*/ 	.short	(.L_50 - .L_49)
	.align		4
.L_49:
        /*00e8*/ 	.word	index@(_ZN7cutlass13device_kernelIN5flash19enable_sm80_to_sm89INS1_16FlashAttnFwdSm80INS1_25CollectiveMainloopFwdSm80ILi4ELi1ELb0EN4cute5tupleIJNS5_1CILi128EEENS7_ILi48EEENS7_ILi96EEEEEELi96ENS_6half_tEfNS_4arch4Sm80ELb0ELb0ELb1ELb1ELb1ELb0ELb1ELb1EEENS1_21CollectiveEpilogueFwdINS6_IJS8_SA_S9_EEENS6_IJNS7_ILi1EEESI_SI_EEESC_SE_Li128ELb1ELb1ELb1ELb0EEENS1_36VarlenDynamicPersistentTileSchedulerILi128ELi48ELi128ELi128ELb1ELb1ELb0ELb0ELb1ELb1EEEEEEEEEvNT_6ParamsE)
        /*00ec*/ 	.word	0x00000000


	//----- nvinfo : EIATTR_MIN_STACK_SIZE
	.align		4
.L_50:
        /*00f0*/ 	.byte	0x04, 0x12
        /*00f2*/ 	.short	(.L_52 - .L_51)
	.align		4
.L_51:
        /*00f4*/ 	.word	index@(_ZN7cutlass13device_kernelIN5flash19enable_sm80_to_sm89INS1_16FlashAttnFwdSm80INS1_25CollectiveMainloopFwdSm80ILi4ELi1ELb0EN4cute5tupleIJNS5_1CILi128EEENS7_ILi48EEENS7_ILi96EEEEEELi96ENS_6half_tEfNS_4arch4Sm80ELb0ELb0ELb1ELb1ELb1ELb1ELb1ELb1EEENS1_21CollectiveEpilogueFwdINS6_IJS8_SA_S9_EEENS6_IJNS7_ILi1EEESI_SI_EEESC_SE_Li128ELb1ELb1ELb1ELb0EEENS1_36VarlenDynamicPersistentTileSchedulerILi128ELi48ELi128ELi128ELb1ELb1ELb0ELb0ELb1ELb1EEEEEEEEEvNT_6ParamsE)
        /*00f8*/ 	.word	0x00000000


	//----- nvinfo : EIATTR_MIN_STACK_SIZE
	.align		4
.L_52:
        /*00fc*/ 	.byte	0x04, 0x12
        /*00fe*/ 	.short	(.L_54 - .L_53)
	.align		4
.L_53:
        /*0100*/ 	.word	index@(_ZN7cutlass13device_kernelIN5flash19enable_sm80_to_sm89INS1_16FlashAttnFwdSm80INS1_25CollectiveMainloopFwdSm80ILi4ELi1ELb0EN4cute5tupleIJNS5_1CILi128EEENS7_ILi48EEENS7_ILi96EEEEEELi96ENS_6half_tEfNS_4arch4Sm80ELb0ELb1ELb1ELb0ELb1ELb0ELb1ELb1EEENS1_21CollectiveEpilogueFwdINS6_IJS8_SA_S9_EEENS6_IJNS7_ILi1EEESI_SI_EEESC_SE_Li128ELb0ELb1ELb1ELb0EEENS1_19SingleTileSchedulerILb0ELb1ELb1ELi128EEEEEEEEEvNT_6ParamsE)
        /*0104*/ 	.word	0x00000000


	//----- nvinfo : EIATTR_MIN_STACK_SIZE
	.align		4
.L_54:
        /*0108*/ 	.byte	0x04, 0x12
        /*010a*/ 	.short	(.L_56 - .L_55)
	.align		4
.L_55:
        /*010c*/ 	.word	index@(_ZN7cutlass13device_kernelIN5flash19enable_sm80_to_sm89INS1_16FlashAttnFwdSm80INS1_25CollectiveMainloopFwdSm80ILi4ELi1ELb0EN4cute5tupleIJNS5_1CILi128EEENS7_ILi48EEENS7_ILi96EEEEEELi96ENS_6half_tEfNS_4arch4Sm80ELb0ELb1ELb1ELb1ELb1ELb0ELb1ELb1EEENS1_21CollectiveEpilogueFwdINS6_IJS8_SA_S9_EEENS6_IJNS7_ILi1EEESI_SI_EEESC_SE_Li128ELb1ELb1ELb1ELb0EEENS1_36VarlenDynamicPersistentTileSchedulerILi128ELi48ELi128ELi128ELb1ELb1ELb0ELb1ELb0ELb1EEEEEEEEEvNT_6ParamsE)
        /*0110*/ 	.word	0x00000000


	//----- nvinfo : EIATTR_MIN_STACK_SIZE
	.align		4
.L_56:
        /*0114*/ 	.byte	0x04, 0x12
        /*0116*/ 	.short	(.L_58 - .L_57)
	.align		4
.L_57:
        /*0118*/ 	.word	index@(_ZN7cutlass13device_kernelIN5flash19enable_sm80_to_sm89INS1_16FlashAttnFwdSm80INS1_25CollectiveMainloopFwdSm80ILi4ELi1ELb0EN4cute5tupleIJNS5_1CILi128EEENS7_ILi48EEENS7_ILi96EEEEEELi96ENS_6half_tEfNS_4arch4Sm80ELb0ELb1ELb1ELb1ELb1ELb1ELb1ELb1EEENS1_21CollectiveEpilogueFwdINS6_IJS8_SA_S9_EEENS6_IJNS7_ILi1EEESI_SI_EEESC_SE_Li128ELb1ELb1ELb1ELb0EEENS1_36VarlenDynamicPersistentTileSchedulerILi128ELi48ELi128ELi128ELb1ELb1ELb0ELb1ELb0ELb1EEEEEEEEEvNT_6ParamsE)
        /*011c*/ 	.word	0x00000000


	//----- nvinfo : EIATTR_MIN_STACK_SIZE
	.align		4
.L_58:
        /*0120*/ 	.byte	0x04, 0x12
        /*0122*/ 	.short	(.L_60 - .L_59)
	.align		4
.L_59:
        /*0124*/ 	.word	index@(_ZN7cutlass13device_kernelIN5flash19enable_sm80_to_sm89INS1_16FlashAttnFwdSm80INS1_25CollectiveMainloopFwdSm80ILi4ELi1ELb0EN4cute5tupleIJNS5_1CILi128EEENS7_ILi64EEENS7_ILi96EEEEEELi96ENS_6half_tEfNS_4arch4Sm80ELb1ELb0ELb1ELb0ELb1ELb0ELb1ELb1EEENS1_21CollectiveEpilogueFwdINS6_IJS8_SA_S9_EEENS6_IJNS7_ILi1EEESI_SI_EEESC_SE_Li128ELb0ELb1ELb1ELb0EEENS1_30DynamicPersistentTileSchedulerILi128ELi128ELb1ELb1ELb0EEEEEEEEEvNT_6ParamsE)
        /*0128*/ 	.word	0x00000000


	//----- nvinfo : EIATTR_MIN_STACK_SIZE
	.align		4
.L_60:
        /*012c*/ 	.byte	0x04, 0x12
        /*012e*/ 	.short	(.L_62 - .L_61)
	.align		4
.L_61:
        /*0130*/ 	.word	index@(_ZN7cutlass13device_kernelIN5flash19enable_sm80_to_sm89INS1_16FlashAttnFwdSm80INS1_25CollectiveMainloopFwdSm80ILi4ELi1ELb0EN4cute5tupleIJNS5_1CILi128EEENS7_ILi48EEENS7_ILi96EEEEEELi96ENS_6half_tEfNS_4arch4Sm80ELb1ELb0ELb1ELb1ELb1ELb0ELb1ELb1EEENS1_21CollectiveEpilogueFwdINS6_IJS8_SA_S9_EEENS6_IJNS7_ILi1EEESI_SI_EEESC_SE_Li128ELb1ELb1ELb1ELb0EEENS1_36VarlenDynamicPersistentTileSchedulerILi128ELi48ELi128ELi128ELb1ELb1ELb0ELb1ELb1ELb1EEEEEEEEEvNT_6ParamsE)
        /*0134*/ 	.word	0x00000000


	//----- nvinfo : EIATTR_MIN_STACK_SIZE
	.align		4
.L_62:
        /*0138*/ 	.byte	0x04, 0x12
        /*013a*/ 	.short	(.L_64 - .L_63)
	.align		4
.L_63:
        /*013c*/ 	.word	index@(_ZN7cutlass13device_kernelIN5flash19enable_sm80_to_sm89INS1_16FlashAttnFwdSm80INS1_25CollectiveMainloopFwdSm80ILi4ELi1ELb0EN4cute5tupleIJNS5_1CILi128EEENS7_ILi48EEENS7_ILi96EEEEEELi96ENS_6half_tEfNS_4arch4Sm80ELb1ELb0ELb1ELb1ELb1ELb1ELb1ELb1EEENS1_21CollectiveEpilogueFwdINS6_IJS8_SA_S9_EEENS6_IJNS7_ILi1EEESI_SI_EEESC_SE_Li128ELb1ELb1ELb1ELb0EEENS1_36VarlenDynamicPersistentTileSchedulerILi128ELi48ELi128ELi128ELb1ELb1ELb0ELb1ELb1ELb1EEEEEEEEEvNT_6ParamsE)
        /*0140*/ 	.word	0x00000000
.L_64:


//--------------------- .nv.compat                --------------------------
	.section	.nv.compat,"",@"SHT_CUDA_COMPAT_INFO"
	.align	4
        /*0000*/ 	.byte	0x02, 0x09, 0x01, 0x00, 0x02, 0x02, 0x01, 0x00, 0x02, 0x05, 0x05, 0x00, 0x03, 0x07, 0x01, 0x01
        /*0010*/ 	.byte	0x02, 0x03, 0x00, 0x00, 0x02, 0x06, 0x01, 0x00, 0x04, 0x0b, 0x08, 0x00, 0x09, 0x00, 0x00, 0x00
        /*0020*/ 	.byte	0x00, 0x00, 0x00, 0x00


//--------------------- .nv.info._ZN7cutlass13device_kernelIN5flash19enable_sm80_to_sm89INS1_16FlashAttnFwdSm80INS1_25CollectiveMainloopFwdSm80ILi4ELi1ELb0EN4cute5tupleIJNS5_1CILi128EEENS7_ILi64EEENS7_ILi96EEEEEELi96ENS_6half_tEfNS_4arch4Sm80ELb0ELb0ELb1ELb0ELb1ELb0ELb1ELb1EEENS1_21CollectiveEpilogueFwdINS6_IJS8_SA_S9_EEENS6_IJNS7_ILi1EEESI_SI_EEESC_SE_Li128ELb0ELb1ELb1ELb0EEENS1_19SingleTileSchedulerILb0ELb1ELb1ELi128EEEEEEEEEvNT_6ParamsE --------------------------
	.section	.nv.info._ZN7cutlass13device_kernelIN5flash19enable_sm80_to_sm89INS1_16FlashAttnFwdSm80INS1_25CollectiveMainloopFwdSm80ILi4ELi1ELb0EN4cute5tupleIJNS5_1CILi128EEENS7_ILi64EEENS7_ILi96EEEEEELi96ENS_6half_tEfNS_4arch4Sm80ELb0ELb0ELb1ELb0ELb1ELb0ELb1ELb1EEENS1_21CollectiveEpilogueFwdINS6_IJS8_SA_S9_EEENS6_IJNS7_ILi1EEESI_SI_EEESC_SE_Li128ELb0ELb1ELb1ELb0EEENS1_19SingleTileSchedulerILb0ELb1ELb1ELi128EEEEEEEEEvNT_6ParamsE,"",@"SHT_CUDA_INFO"
	.sectionflags	@""
	.align	4


	//----- nvinfo : EIATTR_CUDA_API_VERSION
	.align		4
        /*0000*/ 	.byte	0x04, 0x37
        /*0002*/ 	.short	(.L_66 - .L_65)
.L_65:
        /*0004*/ 	.word	0x00000082


	//----- nvinfo : EIATTR_KPARAM_INFO
	.align		4
.L_66:
        /*0008*/ 	.byte	0x04, 0x17
        /*000a*/ 	.short	(.L_68 - .L_67)
.L_67:
        /*000c*/ 	.word	0x00000000
        /*0010*/ 	.short	0x0000
        /*0012*/ 	.short	0x0000
        /*0014*/ 	.byte	0x00, 0xf0, 0x61, 0x10


	//----- nvinfo : EIATTR_SPARSE_MMA_MASK
	.align		4
.L_68:
        /*0018*/ 	.byte	0x03, 0x50
        /*001a*/ 	.short	0x0000


	//----- nvinfo : EIATTR_MAXREG_COUNT
	.align		4
        /*001c*/ 	.byte	0x03, 0x1b
        /*001e*/ 	.short	0x00ff


	//----- nvinfo : EIATTR_MERCURY_ISA_VERSION
	.align		4
        /*0020*/ 	.byte	0x03, 0x5f
        /*0022*/ 	.short	0x0101


	//----- nvinfo : EIATTR_VRC_CTA_INIT_COUNT
	.align		4
        /*0024*/ 	.byte	0x02, 0x4a
	.zero		1
	.zero		1


	//----- nvinfo : EIATTR_EXIT_INSTR_OFFSETS
	.align		4
        /*0028*/ 	.byte	0x04, 0x1c
        /*002a*/ 	.short	(.L_70 - .L_69)


	//   ....[0]....
.L_69:
        /*002c*/ 	.word	0x00000010


	//----- nvinfo : EIATTR_MAX_THREADS
	.align		4
.L_70:
        /*0030*/ 	.byte	0x04, 0x05
        /*0032*/ 	.short	(.L_72 - .L_71)
.L_71:
        /*0034*/ 	.word	0x00000080
        /*0038*/ 	.word	0x00000001
        /*003c*/ 	.word	0x00000001


	//----- nvinfo : EIATTR_CBANK_PARAM_SIZE
	.align		4
.L_72:
        /*0040*/ 	.byte	0x03, 0x19
        /*0042*/ 	.short	0x0418


	//----- nvinfo : EIATTR_PARAM_CBANK
	.align		4
        /*0044*/ 	.byte	0x04, 0x0a
        /*0046*/ 	.short	(.L_74 - .L_73)
	.align		4
.L_73:
        /*0048*/ 	.word	index@(.nv.constant0._ZN7cutlass13device_kernelIN5flash19enable_sm80_to_sm89INS1_16FlashAttnFwdSm80INS1_25CollectiveMainloopFwdSm80ILi4ELi1ELb0EN4cute5tupleIJNS5_1CILi128EEENS7_ILi64EEENS7_ILi96EEEEEELi96ENS_6half_tEfNS_4arch4Sm80ELb0ELb0ELb1ELb0ELb1ELb0ELb1ELb1EEENS1_21CollectiveEpilogueFwdINS6_IJS8_SA_S9_EEENS6_IJNS7_ILi1EEESI_SI_EEESC_SE_Li128ELb0ELb1ELb1ELb0EEENS1_19SingleTileSchedulerILb0ELb1ELb1ELi128EEEEEEEEEvNT_6ParamsE)
        /*004c*/ 	.short	0x0380
        /*004e*/ 	.short	0x0418


	//----- nvinfo : EIATTR_SW_WAR
	.align		4
.L_74:
        /*0050*/ 	.byte	0x04, 0x36
        /*0052*/ 	.short	(.L_76 - .L_75)
.L_75:
        /*0054*/ 	.word	0x00000008
.L_76:


//--------------------- .nv.info._ZN7cutlass13device_kernelIN5flash19enable_sm80_to_sm89INS1_16FlashAttnFwdSm80INS1_25CollectiveMainloopFwdSm80ILi4ELi1ELb0EN4cute5tupleIJNS5_1CILi128EEENS7_ILi48EEENS7_ILi96EEEEEELi96ENS_6half_tEfNS_4arch4Sm80ELb0ELb0ELb1ELb1ELb1ELb0ELb1ELb1EEENS1_21CollectiveEpilogueFwdINS6_IJS8_SA_S9_EEENS6_IJNS7_ILi1EEESI_SI_EEESC_SE_Li128ELb1ELb1ELb1ELb0EEENS1_36VarlenDynamicPersistentTileSchedulerILi128ELi48ELi128ELi128ELb1ELb1ELb0ELb0ELb1ELb1EEEEEEEEEvNT_6ParamsE --------------------------
	.section	.nv.info._ZN7cutlass13device_kernelIN5flash19enable_sm80_to_sm89INS1_16FlashAttnFwdSm80INS1_25CollectiveMainloopFwdSm80ILi4ELi1ELb0EN4cute5tupleIJNS5_1CILi128EEENS7_ILi48EEENS7_ILi96EEEEEELi96ENS_6half_tEfNS_4arch4Sm80ELb0ELb0ELb1ELb1ELb1ELb0ELb1ELb1EEENS1_21CollectiveEpilogueFwdINS6_IJS8_SA_S9_EEENS6_IJNS7_ILi1EEESI_SI_EEESC_SE_Li128ELb1ELb1ELb1ELb0EEENS1_36VarlenDynamicPersistentTileSchedulerILi128ELi48ELi128ELi128ELb1ELb1ELb0ELb0ELb1ELb1EEEEEEEEEvNT_6ParamsE,"",@"SHT_CUDA_INFO"
	.sectionflags	@""
	.align	4


	//----- nvinfo : EIATTR_CUDA_API_VERSION
	.align		4
        /*0000*/ 	.byte	0x04, 0x37
        /*0002*/ 	.short	(.L_78 - .L_77)
.L_77:
        /*0004*/ 	.word	0x00000082


	//----- nvinfo : EIATTR_KPARAM_INFO
	.align		4
.L_78:
        /*0008*/ 	.byte	0x04, 0x17
        /*000a*/ 	.short	(.L_80 - .L_79)
.L_79:
        /*000c*/ 	.word	0x00000000
        /*0010*/ 	.short	0x0000
        /*0012*/ 	.short	0x0000
        /*0014*/ 	.byte	0x00, 0xf0, 0xe1, 0x10


	//----- nvinfo : EIATTR_SPARSE_MMA_MASK
	.align		4
.L_80:
        /*0018*/ 	.byte	0x03, 0x50
        /*001a*/ 	.short	0x0000


	//----- nvinfo : EIATTR_MAXREG_COUNT
	.align		4
        /*001c*/ 	.byte	0x03, 0x1b
        /*001e*/ 	.short	0x00ff


	//----- nvinfo : EIATTR_MERCURY_ISA_VERSION
	.align		4
        /*0020*/ 	.byte	0x03, 0x5f
        /*0022*/ 	.short	0x0101


	//----- nvinfo : EIATTR_VRC_CTA_INIT_COUNT
	.align		4
        /*0024*/ 	.byte	0x02, 0x4a
	.zero		1
	.zero		1


	//----- nvinfo : EIATTR_EXIT_INSTR_OFFSETS
	.align		4
        /*0028*/ 	.byte	0x04, 0x1c
        /*002a*/ 	.short	(.L_82 - .L_81)


	//   ....[0]....
.L_81:
        /*002c*/ 	.word	0x00000010


	//----- nvinfo : EIATTR_MAX_THREADS
	.align		4
.L_82:
        /*0030*/ 	.byte	0x04, 0x05
        /*0032*/ 	.short	(.L_84 - .L_83)
.L_83:
        /*0034*/ 	.word	0x00000080
        /*0038*/ 	.word	0x00000001
        /*003c*/ 	.word	0x00000001


	//----- nvinfo : EIATTR_CBANK_PARAM_SIZE
	.align		4
.L_84:
        /*0040*/ 	.byte	0x03, 0x19
        /*0042*/ 	.short	0x0438


	//----- nvinfo : EIATTR_PARAM_CBANK
	.align		4
        /*0044*/ 	.byte	0x04, 0x0a
        /*0046*/ 	.short	(.L_86 - .L_85)
	.align		4
.L_85:
        /*0048*/ 	.word	index@(.nv.constant0._ZN7cutlass13device_kernelIN5flash19enable_sm80_to_sm89INS1_16FlashAttnFwdSm80INS1_25CollectiveMainloopFwdSm80ILi4ELi1ELb0EN4cute5tupleIJNS5_1CILi128EEENS7_ILi48EEENS7_ILi96EEEEEELi96ENS_6half_tEfNS_4arch4Sm80ELb0ELb0ELb1ELb1ELb1ELb0ELb1ELb1EEENS1_21CollectiveEpilogueFwdINS6_IJS8_SA_S9_EEENS6_IJNS7_ILi1EEESI_SI_EEESC_SE_Li128ELb1ELb1ELb1ELb0EEENS1_36VarlenDynamicPersistentTileSchedulerILi128ELi48ELi128ELi128ELb1ELb1ELb0ELb0ELb1ELb1EEEEEEEEEvNT_6ParamsE)
        /*004c*/ 	.short	0x0380
        /*004e*/ 	.short	0x0438


	//----- nvinfo : EIATTR_SW_WAR
	.align		4
.L_86:
        /*0050*/ 	.byte	0x04, 0x36
        /*0052*/ 	.short	(.L_88 - .L_87)
.L_87:
        /*0054*/ 	.word	0x00000008
.L_88:


//--------------------- .nv.info._ZN7cutlass13device_kernelIN5flash19enable_sm80_to_sm89INS1_16FlashAttnFwdSm80INS1_25CollectiveMainloopFwdSm80ILi4ELi1ELb0EN4cute5tupleIJNS5_1CILi128EEENS7_ILi48EEENS7_ILi96EEEEEELi96ENS_6half_tEfNS_4arch4Sm80ELb0ELb0ELb1ELb1ELb1ELb1ELb1ELb1EEENS1_21CollectiveEpilogueFwdINS6_IJS8_SA_S9_EEENS6_IJNS7_ILi1EEESI_SI_EEESC_SE_Li128ELb1ELb1ELb1ELb0EEENS1_36VarlenDynamicPersistentTileSchedulerILi128ELi48ELi128ELi128ELb1ELb1ELb0ELb0ELb1ELb1EEEEEEEEEvNT_6ParamsE --------------------------
	.section	.nv.info._ZN7cutlass13device_kernelIN5flash19enable_sm80_to_sm89INS1_16FlashAttnFwdSm80INS1_25CollectiveMainloopFwdSm80ILi4ELi1ELb0EN4cute5tupleIJNS5_1CILi128EEENS7_ILi48EEENS7_ILi96EEEEEELi96ENS_6half_tEfNS_4arch4Sm80ELb0ELb0ELb1ELb1ELb1ELb1ELb1ELb1EEENS1_21CollectiveEpilogueFwdINS6_IJS8_SA_S9_EEENS6_IJNS7_ILi1EEESI_SI_EEESC_SE_Li128ELb1ELb1ELb1ELb0EEENS1_36VarlenDynamicPersistentTileSchedulerILi128ELi48ELi128ELi128ELb1ELb1ELb0ELb0ELb1ELb1EEEEEEEEEvNT_6ParamsE,"",@"SHT_CUDA_INFO"
	.sectionflags	@""
	.align	4


	//----- nvinfo : EIATTR_CUDA_API_VERSION
	.align		4
        /*0000*/ 	.byte	0x04, 0x37
        /*0002*/ 	.short	(.L_90 - .L_89)
.L_89:
        /*0004*/ 	.word	0x00000082


	//----- nvinfo : EIATTR_KPARAM_INFO
	.align		4
.L_90:
        /*0008*/ 	.byte	0x04, 0x17
        /*000a*/ 	.short	(.L_92 - .L_91)
.L_91:
        /*000c*/ 	.word	0x00000000
        /*0010*/ 	.short	0x0000
        /*0012*/ 	.short	0x0000
        /*0014*/ 	.byte	0x00, 0xf0, 0xe1, 0x10


	//----- nvinfo : EIATTR_SPARSE_MMA_MASK
	.align		4
.L_92:
        /*0018*/ 	.byte	0x03, 0x50
        /*001a*/ 	.short	0x0000


	//----- nvinfo : EIATTR_MAXREG_COUNT
	.align		4
        /*001c*/ 	.byte	0x03, 0x1b
        /*001e*/ 	.short	0x00ff


	//----- nvinfo : EIATTR_MERCURY_ISA_VERSION
	.align		4
        /*0020*/ 	.byte	0x03, 0x5f
        /*0022*/ 	.short	0x0101


	//----- nvinfo : EIATTR_VRC_CTA_INIT_COUNT
	.align		4
        /*0024*/ 	.byte	0x02, 0x4a
	.zero		1
	.zero		1


	//----- nvinfo : EIATTR_EXIT_INSTR_OFFSETS
	.align		4
        /*0028*/ 	.byte	0x04, 0x1c
        /*002a*/ 	.short	(.L_94 - .L_93)


	//   ....[0]....
.L_93:
        /*002c*/ 	.word	0x00000010


	//----- nvinfo : EIATTR_MAX_THREADS
	.align		4
.L_94:
        /*0030*/ 	.byte	0x04, 0x05
        /*0032*/ 	.short	(.L_96 - .L_95)
.L_95:
        /*0034*/ 	.word	0x00000080
        /*0038*/ 	.word	0x00000001
        /*003c*/ 	.word	0x00000001


	//----- nvinfo : EIATTR_CBANK_PARAM_SIZE
	.align		4
.L_96:
        /*0040*/ 	.byte	0x03, 0x19
        /*0042*/ 	.short	0x0438


	//----- nvinfo : EIATTR_PARAM_CBANK
	.align		4
        /*0044*/ 	.byte	0x04, 0x0a
        /*0046*/ 	.short	(.L_98 - .L_97)
	.align		4
.L_97:
        /*0048*/ 	.word	index@(.nv.constant0._ZN7cutlass13device_kernelIN5flash19enable_sm80_to_sm89INS1_16FlashAttnFwdSm80INS1_25CollectiveMainloopFwdSm80ILi4ELi1ELb0EN4cute5tupleIJNS5_1CILi128EEENS7_ILi48EEENS7_ILi96EEEEEELi96ENS_6half_tEfNS_4arch4Sm80ELb0ELb0ELb1ELb1ELb1ELb1ELb1ELb1EEENS1_21CollectiveEpilogueFwdINS6_IJS8_SA_S9_EEENS6_IJNS7_ILi1EEESI_SI_EEESC_SE_Li128ELb1ELb1ELb1ELb0EEENS1_36VarlenDynamicPersistentTileSchedulerILi128ELi48ELi128ELi128ELb1ELb1ELb0ELb0ELb1ELb1EEEEEEEEEvNT_6ParamsE)
        /*004c*/ 	.short	0x0380
        /*004e*/ 	.short	0x0438


	//----- nvinfo : EIATTR_SW_WAR
	.align		4
.L_98:
        /*0050*/ 	.byte	0x04, 0x36
        /*0052*/ 	.short	(.L_100 - .L_99)
.L_99:
        /*0054*/ 	.word	0x00000008
.L_100:


//--------------------- .nv.info._ZN7cutlass13device_kernelIN5flash19enable_sm80_to_sm89INS1_16FlashAttnFwdSm80INS1_25CollectiveMainloopFwdSm80ILi4ELi1ELb0EN4cute5tupleIJNS5_1CILi128EEENS7_ILi48EEENS7_ILi96EEEEEELi96ENS_6half_tEfNS_4arch4Sm80ELb0ELb1ELb1ELb0ELb1ELb0ELb1ELb1EEENS1_21CollectiveEpilogueFwdINS6_IJS8_SA_S9_EEENS6_IJNS7_ILi1EEESI_SI_EEESC_SE_Li128ELb0ELb1ELb1ELb0EEENS1_19SingleTileSchedulerILb0ELb1ELb1ELi128EEEEEEEEEvNT_6ParamsE --------------------------
	.section	.nv.info._ZN7cutlass13device_kernelIN5flash19enable_sm80_to_sm89INS1_16FlashAttnFwdSm80INS1_25CollectiveMainloopFwdSm80ILi4ELi1ELb0EN4cute5tupleIJNS5_1CILi128EEENS7_ILi48EEENS7_ILi96EEEEEELi96ENS_6half_tEfNS_4arch4Sm80ELb0ELb1ELb1ELb0ELb1ELb0ELb1ELb1EEENS1_21CollectiveEpilogueFwdINS6_IJS8_SA_S9_EEENS6_IJNS7_ILi1EEESI_SI_EEESC_SE_Li128ELb0ELb1ELb1ELb0EEENS1_19SingleTileSchedulerILb0ELb1ELb1ELi128EEEEEEEEEvNT_6ParamsE,"",@"SHT_CUDA_INFO"
	.sectionflags	@""
	.align	4


	//----- nvinfo : EIATTR_CUDA_API_VERSION
	.align		4
        /*0000*/ 	.byte	0x04, 0x37
        /*0002*/ 	.short	(.L_102 - .L_101)
.L_101:
        /*0004*/ 	.word	0x00000082


	//----- nvinfo : EIATTR_KPARAM_INFO
	.align		4
.L_102:
        /*0008*/ 	.byte	0x04, 0x17
        /*000a*/ 	.short	(.L_104 - .L_103)
.L_103:
        /*000c*/ 	.word	0x00000000
        /*0010*/ 	.short	0x0000
        /*0012*/ 	.short	0x0000
        /*0014*/ 	.byte	0x00, 0xf0, 0x61, 0x10


	//----- nvinfo : EIATTR_SPARSE_MMA_MASK
	.align		4
.L_104:
        /*0018*/ 	.byte	0x03, 0x50
        /*001a*/ 	.short	0x0000


	//----- nvinfo : EIATTR_MAXREG_COUNT
	.align		4
        /*001c*/ 	.byte	0x03, 0x1b
        /*001e*/ 	.short	0x00ff


	//----- nvinfo : EIATTR_MERCURY_ISA_VERSION
	.align		4
        /*0020*/ 	.byte	0x03, 0x5f
        /*0022*/ 	.short	0x0101


	//----- nvinfo : EIATTR_VRC_CTA_INIT_COUNT
	.align		4
        /*0024*/ 	.byte	0x02, 0x4a
	.zero		1
	.zero		1


	//----- nvinfo : EIATTR_EXIT_INSTR_OFFSETS
	.align		4
        /*0028*/ 	.byte	0x04, 0x1c
        /*002a*/ 	.short	(.L_106 - .L_105)


	//   ....[0]....
.L_105:
        /*002c*/ 	.word	0x00000010


	//----- nvinfo : EIATTR_MAX_THREADS
	.align		4
.L_106:
        /*0030*/ 	.byte	0x04, 0x05
        /*0032*/ 	.short	(.L_108 - .L_107)
.L_107:
        /*0034*/ 	.word	0x00000080
        /*0038*/ 	.word	0x00000001
        /*003c*/ 	.word	0x00000001


	//----- nvinfo : EIATTR_CBANK_PARAM_SIZE
	.align		4
.L_108:
        /*0040*/ 	.byte	0x03, 0x19
        /*0042*/ 	.short	0x0418


	//----- nvinfo : EIATTR_PARAM_CBANK
	.align		4
        /*0044*/ 	.byte	0x04, 0x0a
        /*0046*/ 	.short	(.L_110 - .L_109)
	.align		4
.L_109:
        /*0048*/ 	.word	index@(.nv.constant0._ZN7cutlass13device_kernelIN5flash19enable_sm80_to_sm89INS1_16FlashAttnFwdSm80INS1_25CollectiveMainloopFwdSm80ILi4ELi1ELb0EN4cute5tupleIJNS5_1CILi128EEENS7_ILi48EEENS7_ILi96EEEEEELi96ENS_6half_tEfNS_4arch4Sm80ELb0ELb1ELb1ELb0ELb1ELb0ELb1ELb1EEENS1_21CollectiveEpilogueFwdINS6_IJS8_SA_S9_EEENS6_IJNS7_ILi1EEESI_SI_EEESC_SE_Li128ELb0ELb1ELb1ELb0EEENS1_19SingleTileSchedulerILb0ELb1ELb1ELi128EEEEEEEEEvNT_6ParamsE)
        /*004c*/ 	.short	0x0380
        /*004e*/ 	.short	0x0418


	//----- nvinfo : EIATTR_SW_WAR
	.align		4
.L_110:
        /*0050*/ 	.byte	0x04, 0x36
        /*0052*/ 	.short	(.L_112 - .L_111)
.L_111:
        /*0054*/ 	.word	0x00000008
.L_112:


//--------------------- .nv.info._ZN7cutlass13device_kernelIN5flash19enable_sm80_to_sm89INS1_16FlashAttnFwdSm80INS1_25CollectiveMainloopFwdSm80ILi4ELi1ELb0EN4cute5tupleIJNS5_1CILi128EEENS7_ILi48EEENS7_ILi96EEEEEELi96ENS_6half_tEfNS_4arch4Sm80ELb0ELb1ELb1ELb1ELb1ELb0ELb1ELb1EEENS1_21CollectiveEpilogueFwdINS6_IJS8_SA_S9_EEENS6_IJNS7_ILi1EEESI_SI_EEESC_SE_Li128ELb1ELb1ELb1ELb0EEENS1_36VarlenDynamicPersistentTileSchedulerILi128ELi48ELi128ELi128ELb1ELb1ELb0ELb1ELb0ELb1EEEEEEEEEvNT_6ParamsE --------------------------
	.section	.nv.info._ZN7cutlass13device_kernelIN5flash19enable_sm80_to_sm89INS1_16FlashAttnFwdSm80INS1_25CollectiveMainloopFwdSm80ILi4ELi1ELb0EN4cute5tupleIJNS5_1CILi128EEENS7_ILi48EEENS7_ILi96EEEEEELi96ENS_6half_tEfNS_4arch4Sm80ELb0ELb1ELb1ELb1ELb1ELb0ELb1ELb1EEENS1_21CollectiveEpilogueFwdINS6_IJS8_SA_S9_EEENS6_IJNS7_ILi1EEESI_SI_EEESC_SE_Li128ELb1ELb1ELb1ELb0EEENS1_36VarlenDynamicPersistentTileSchedulerILi128ELi48ELi128ELi128ELb1ELb1ELb0ELb1ELb0ELb1EEEEEEEEEvNT_6ParamsE,"",@"SHT_CUDA_INFO"
	.sectionflags	@""
	.align	4


	//----- nvinfo : EIATTR_CUDA_API_VERSION
	.align		4
        /*0000*/ 	.byte	0x04, 0x37
        /*0002*/ 	.short	(.L_114 - .L_113)
.L_113:
        /*0004*/ 	.word	0x00000082


	//----- nvinfo : EIATTR_KPARAM_INFO
	.align		4
.L_114:
        /*0008*/ 	.byte	0x04, 0x17
        /*000a*/ 	.short	(.L_116 - .L_115)
.L_115:
        /*000c*/ 	.word	0x00000000
        /*0010*/ 	.short	0x0000
        /*0012*/ 	.short	0x0000
        /*0014*/ 	.byte	0x00, 0xf0, 0xe1, 0x10


	//----- nvinfo : EIATTR_SPARSE_MMA_MASK
	.align		4
.L_116:
        /*0018*/ 	.byte	0x03, 0x50
        /*001a*/ 	.short	0x0000


	//----- nvinfo : EIATTR_MAXREG_COUNT
	.align		4
        /*001c*/ 	.byte	0x03, 0x1b
        /*001e*/ 	.short	0x00ff


	//----- nvinfo : EIATTR_MERCURY_ISA_VERSION
	.align		4
        /*0020*/ 	.byte	0x03, 0x5f
        /*0022*/ 	.short	0x0101


	//----- nvinfo : EIATTR_VRC_CTA_INIT_COUNT
	.align		4
        /*0024*/ 	.byte	0x02, 0x4a
	.zero		1
	.zero		1


	//----- nvinfo : EIATTR_EXIT_INSTR_OFFSETS
	.align		4
        /*0028*/ 	.byte	0x04, 0x1c
        /*002a*/ 	.short	(.L_118 - .L_117)


	//   ....[0]....
.L_117:
        /*002c*/ 	.word	0x00000010


	//----- nvinfo : EIATTR_MAX_THREADS
	.align		4
.L_118:
        /*0030*/ 	.byte	0x04, 0x05
        /*0032*/ 	.short	(.L_120 - .L_119)
.L_119:
        /*0034*/ 	.word	0x00000080
        /*0038*/ 	.word	0x00000001
        /*003c*/ 	.word	0x00000001


	//----- nvinfo : EIATTR_CBANK_PARAM_SIZE
	.align		4
.L_120:
        /*0040*/ 	.byte	0x03, 0x19
        /*0042*/ 	.short	0x0438


	//----- nvinfo : EIATTR_PARAM_CBANK
	.align		4
        /*0044*/ 	.byte	0x04, 0x0a
        /*0046*/ 	.short	(.L_122 - .L_121)
	.align		4
.L_121:
        /*0048*/ 	.word	index@(.nv.constant0._ZN7cutlass13device_kernelIN5flash19enable_sm80_to_sm89INS1_16FlashAttnFwdSm80INS1_25CollectiveMainloopFwdSm80ILi4ELi1ELb0EN4cute5tupleIJNS5_1CILi128EEENS7_ILi48EEENS7_ILi96EEEEEELi96ENS_6half_tEfNS_4arch4Sm80ELb0ELb1ELb1ELb1ELb1ELb0ELb1ELb1EEENS1_21CollectiveEpilogueFwdINS6_IJS8_SA_S9_EEENS6_IJNS7_ILi1EEESI_SI_EEESC_SE_Li128ELb1ELb1ELb1ELb0EEENS1_36VarlenDynamicPersistentTileSchedulerILi128ELi48ELi128ELi128ELb1ELb1ELb0ELb1ELb0ELb1EEEEEEEEEvNT_6ParamsE)
        /*004c*/ 	.short	0x0380
        /*004e*/ 	.short	0x0438


	//----- nvinfo : EIATTR_SW_WAR
	.align		4
.L_122:
        /*0050*/ 	.byte	0x04, 0x36
        /*0052*/ 	.short	(.L_124 - .L_123)
.L_123:
        /*0054*/ 	.word	0x00000008
.L_124:


//--------------------- .nv.info._ZN7cutlass13device_kernelIN5flash19enable_sm80_to_sm89INS1_16FlashAttnFwdSm80INS1_25CollectiveMainloopFwdSm80ILi4ELi1ELb0EN4cute5tupleIJNS5_1CILi128EEENS7_ILi48EEENS7_ILi96EEEEEELi96ENS_6half_tEfNS_4arch4Sm80ELb0ELb1ELb1ELb1ELb1ELb1ELb1ELb1EEENS1_21CollectiveEpilogueFwdINS6_IJS8_SA_S9_EEENS6_IJNS7_ILi1EEESI_SI_EEESC_SE_Li128ELb1ELb1ELb1ELb0EEENS1_36VarlenDynamicPersistentTileSchedulerILi128ELi48ELi128ELi128ELb1ELb1ELb0ELb1ELb0ELb1EEEEEEEEEvNT_6ParamsE --------------------------
	.section	.nv.info._ZN7cutlass13device_kernelIN5flash19enable_sm80_to_sm89INS1_16FlashAttnFwdSm80INS1_25CollectiveMainloopFwdSm80ILi4ELi1ELb0EN4cute5tupleIJNS5_1CILi128EEENS7_ILi48EEENS7_ILi96EEEEEELi96ENS_6half_tEfNS_4arch4Sm80ELb0ELb1ELb1ELb1ELb1ELb1ELb1ELb1EEENS1_21CollectiveEpilogueFwdINS6_IJS8_SA_S9_EEENS6_IJNS7_ILi1EEESI_SI_EEESC_SE_Li128ELb1ELb1ELb1ELb0EEENS1_36VarlenDynamicPersistentTileSchedulerILi128ELi48ELi128ELi128ELb1ELb1ELb0ELb1ELb0ELb1EEEEEEEEEvNT_6ParamsE,"",@"SHT_CUDA_INFO"
	.sectionflags	@""
	.align	4


	//----- nvinfo : EIATTR_CUDA_API_VERSION
	.align		4
        /*0000*/ 	.byte	0x04, 0x37
        /*0002*/ 	.short	(.L_126 - .L_125)
.L_125:
        /*0004*/ 	.word	0x00000082


	//----- nvinfo : EIATTR_KPARAM_INFO
	.align		4
.L_126:
        /*0008*/ 	.byte	0x04, 0x17
        /*000a*/ 	.short	(.L_128 - .L_127)
.L_127:
        /*000c*/ 	.word	0x00000000
        /*0010*/ 	.short	0x0000
        /*0012*/ 	.short	0x0000
        /*0014*/ 	.byte	0x00, 0xf0, 0xe1, 0x10


	//----- nvinfo : EIATTR_SPARSE_MMA_MASK
	.align		4
.L_128:
        /*0018*/ 	.byte	0x03, 0x50
        /*001a*/ 	.short	0x0000


	//----- nvinfo : EIATTR_MAXREG_COUNT
	.align		4
        /*001c*/ 	.byte	0x03, 0x1b
        /*001e*/ 	.short	0x00ff


	//----- nvinfo : EIATTR_MERCURY_ISA_VERSION
	.align		4
        /*0020*/ 	.byte	0x03, 0x5f
        /*0022*/ 	.short	0x0101


	//----- nvinfo : EIATTR_VRC_CTA_INIT_COUNT
	.align		4
        /*0024*/ 	.byte	0x02, 0x4a
	.zero		1
	.zero		1


	//----- nvinfo : EIATTR_EXIT_INSTR_OFFSETS
	.align		4
        /*0028*/ 	.byte	0x04, 0x1c
        /*002a*/ 	.short	(.L_130 - .L_129)


	//   ....[0]....
.L_129:
        /*002c*/ 	.word	0x00000010


	//----- nvinfo : EIATTR_MAX_THREADS
	.align		4
.L_130:
        /*0030*/ 	.byte	0x04, 0x05
        /*0032*/ 	.short	(.L_132 - .L_131)
.L_131:
        /*0034*/ 	.word	0x00000080
        /*0038*/ 	.word	0x00000001
        /*003c*/ 	.word	0x00000001


	//----- nvinfo : EIATTR_CBANK_PARAM_SIZE
	.align		4
.L_132:
        /*0040*/ 	.byte	0x03, 0x19
        /*0042*/ 	.short	0x0438


	//----- nvinfo : EIATTR_PARAM_CBANK
	.align		4
        /*0044*/ 	.byte	0x04, 0x0a
        /*0046*/ 	.short	(.L_134 - .L_133)
	.align		4
.L_133:
        /*0048*/ 	.word	index@(.nv.constant0._ZN7cutlass13device_kernelIN5flash19enable_sm80_to_sm89INS1_16FlashAttnFwdSm80INS1_25CollectiveMainloopFwdSm80ILi4ELi1ELb0EN4cute5tupleIJNS5_1CILi128EEENS7_ILi48EEENS7_ILi96EEEEEELi96ENS_6half_tEfNS_4arch4Sm80ELb0ELb1ELb1ELb1ELb1ELb1ELb1ELb1EEENS1_21CollectiveEpilogueFwdINS6_IJS8_SA_S9_EEENS6_IJNS7_ILi1EEESI_SI_EEESC_SE_Li128ELb1ELb1ELb1ELb0EEENS1_36VarlenDynamicPersistentTileSchedulerILi128ELi48ELi128ELi128ELb1ELb1ELb0ELb1ELb0ELb1EEEEEEEEEvNT_6ParamsE)
        /*004c*/ 	.short	0x0380
        /*004e*/ 	.short	0x0438


	//----- nvinfo : EIATTR_SW_WAR
	.align		4
.L_134:
        /*0050*/ 	.byte	0x04, 0x36
        /*0052*/ 	.short	(.L_136 - .L_135)
.L_135:
        /*0054*/ 	.word	0x00000008
.L_136:


//--------------------- .nv.info._ZN7cutlass13device_kernelIN5flash19enable_sm80_to_sm89INS1_16FlashAttnFwdSm80INS1_25CollectiveMainloopFwdSm80ILi4ELi1ELb0EN4cute5tupleIJNS5_1CILi128EEENS7_ILi64EEENS7_ILi96EEEEEELi96ENS_6half_tEfNS_4arch4Sm80ELb1ELb0ELb1ELb0ELb1ELb0ELb1ELb1EEENS1_21CollectiveEpilogueFwdINS6_IJS8_SA_S9_EEENS6_IJNS7_ILi1EEESI_SI_EEESC_SE_Li128ELb0ELb1ELb1ELb0EEENS1_30DynamicPersistentTileSchedulerILi128ELi128ELb1ELb1ELb0EEEEEEEEEvNT_6ParamsE --------------------------
	.section	.nv.info._ZN7cutlass13device_kernelIN5flash19enable_sm80_to_sm89INS1_16FlashAttnFwdSm80INS1_25CollectiveMainloopFwdSm80ILi4ELi1ELb0EN4cute5tupleIJNS5_1CILi128EEENS7_ILi64EEENS7_ILi96EEEEEELi96ENS_6half_tEfNS_4arch4Sm80ELb1ELb0ELb1ELb0ELb1ELb0ELb1ELb1EEENS1_21CollectiveEpilogueFwdINS6_IJS8_SA_S9_EEENS6_IJNS7_ILi1EEESI_SI_EEESC_SE_Li128ELb0ELb1ELb1ELb0EEENS1_30DynamicPersistentTileSchedulerILi128ELi128ELb1ELb1ELb0EEEEEEEEEvNT_6ParamsE,"",@"SHT_CUDA_INFO"
	.sectionflags	@""
	.align	4


	//----- nvinfo : EIATTR_CUDA_API_VERSION
	.align		4
        /*0000*/ 	.byte	0x04, 0x37
        /*0002*/ 	.short	(.L_138 - .L_137)
.L_137:
        /*0004*/ 	.word	0x00000082


	//----- nvinfo : EIATTR_KPARAM_INFO
	.align		4
.L_138:
        /*0008*/ 	.byte	0x04, 0x17
        /*000a*/ 	.short	(.L_140 - .L_139)
.L_139:
        /*000c*/ 	.word	0x00000000
        /*0010*/ 	.short	0x0000
        /*0012*/ 	.short	0x0000
        /*0014*/ 	.byte	0x00, 0xf0, 0xa1, 0x10


	//----- nvinfo : EIATTR_SPARSE_MMA_MASK
	.align		4
.L_140:
        /*0018*/ 	.byte	0x03, 0x50
        /*001a*/ 	.short	0x0000


	//----- nvinfo : EIATTR_MAXREG_COUNT
	.align		4
        /*001c*/ 	.byte	0x03, 0x1b
        /*001e*/ 	.short	0x00ff


	//----- nvinfo : EIATTR_MERCURY_ISA_VERSION
	.align		4
        /*0020*/ 	.byte	0x03, 0x5f
        /*0022*/ 	.short	0x0101


	//----- nvinfo : EIATTR_VRC_CTA_INIT_COUNT
	.align		4
        /*0024*/ 	.byte	0x02, 0x4a
	.zero		1
	.zero		1


	//----- nvinfo : EIATTR_EXIT_INSTR_OFFSETS
	.align		4
        /*0028*/ 	.byte	0x04, 0x1c
        /*002a*/ 	.short	(.L_142 - .L_141)


	//   ....[0]....
.L_141:
        /*002c*/ 	.word	0x00000010


	//----- nvinfo : EIATTR_MAX_THREADS
	.align		4
.L_142:
        /*0030*/ 	.byte	0x04, 0x05
        /*0032*/ 	.short	(.L_144 - .L_143)
.L_143:
        /*0034*/ 	.word	0x00000080
        /*0038*/ 	.word	0x00000001
        /*003c*/ 	.word	0x00000001


	//----- nvinfo : EIATTR_CBANK_PARAM_SIZE
	.align		4
.L_144:
        /*0040*/ 	.byte	0x03, 0x19
        /*0042*/ 	.short	0x0428


	//----- nvinfo : EIATTR_PARAM_CBANK
	.align		4
        /*0044*/ 	.byte	0x04, 0x0a
        /*0046*/ 	.short	(.L_146 - .L_145)
	.align		4
.L_145:
        /*0048*/ 	.word	index@(.nv.constant0._ZN7cutlass13device_kernelIN5flash19enable_sm80_to_sm89INS1_16FlashAttnFwdSm80INS1_25CollectiveMainloopFwdSm80ILi4ELi1ELb0EN4cute5tupleIJNS5_1CILi128EEENS7_ILi64EEENS7_ILi96EEEEEELi96ENS_6half_tEfNS_4arch4Sm80ELb1ELb0ELb1ELb0ELb1ELb0ELb1ELb1EEENS1_21CollectiveEpilogueFwdINS6_IJS8_SA_S9_EEENS6_IJNS7_ILi1EEESI_SI_EEESC_SE_Li128ELb0ELb1ELb1ELb0EEENS1_30DynamicPersistentTileSchedulerILi128ELi128ELb1ELb1ELb0EEEEEEEEEvNT_6ParamsE)
        /*004c*/ 	.short	0x0380
        /*004e*/ 	.short	0x0428


	//----- nvinfo : EIATTR_SW_WAR
	.align		4
.L_146:
        /*0050*/ 	.byte	0x04, 0x36
        /*0052*/ 	.short	(.L_148 - .L_147)
.L_147:
        /*0054*/ 	.word	0x00000008
.L_148:


//--------------------- .nv.info._ZN7cutlass13device_kernelIN5flash19enable_sm80_to_sm89INS1_16FlashAttnFwdSm80INS1_25CollectiveMainloopFwdSm80ILi4ELi1ELb0EN4cute5tupleIJNS5_1CILi128EEENS7_ILi48EEENS7_ILi96EEEEEELi96ENS_6half_tEfNS_4arch4Sm80ELb1ELb0ELb1ELb1ELb1ELb0ELb1ELb1EEENS1_21CollectiveEpilogueFwdINS6_IJS8_SA_S9_EEENS6_IJNS7_ILi1EEESI_SI_EEESC_SE_Li128ELb1ELb1ELb1ELb0EEENS1_36VarlenDynamicPersistentTileSchedulerILi128ELi48ELi128ELi128ELb1ELb1ELb0ELb1ELb1ELb1EEEEEEEEEvNT_6ParamsE --------------------------
	.section	.nv.info._ZN7cutlass13device_kernelIN5flash19enable_sm80_to_sm89INS1_16FlashAttnFwdSm80INS1_25CollectiveMainloopFwdSm80ILi4ELi1ELb0EN4cute5tupleIJNS5_1CILi128EEENS7_ILi48EEENS7_ILi96EEEEEELi96ENS_6half_tEfNS_4arch4Sm80ELb1ELb0ELb1ELb1ELb1ELb0ELb1ELb1EEENS1_21CollectiveEpilogueFwdINS6_IJS8_SA_S9_EEENS6_IJNS7_ILi1EEESI_SI_EEESC_SE_Li128ELb1ELb1ELb1ELb0EEENS1_36VarlenDynamicPersistentTileSchedulerILi128ELi48ELi128ELi128ELb1ELb1ELb0ELb1ELb1ELb1EEEEEEEEEvNT_6ParamsE,"",@"SHT_CUDA_INFO"
	.sectionflags	@""
	.align	4


	//----- nvinfo : EIATTR_CUDA_API_VERSION
	.align		4
        /*0000*/ 	.byte	0x04, 0x37
        /*0002*/ 	.short	(.L_150 - .L_149)
.L_149:
        /*0004*/ 	.word	0x00000082


	//----- nvinfo : EIATTR_KPARAM_INFO
	.align		4
.L_150:
        /*0008*/ 	.byte	0x04, 0x17
        /*000a*/ 	.short	(.L_152 - .L_151)
.L_151:
        /*000c*/ 	.word	0x00000000
        /*0010*/ 	.short	0x0000
        /*0012*/ 	.short	0x0000
        /*0014*/ 	.byte	0x00, 0xf0, 0xe1, 0x10


	//----- nvinfo : EIATTR_SPARSE_MMA_MASK
	.align		4
.L_152:
        /*0018*/ 	.byte	0x03, 0x50
        /*001a*/ 	.short	0x0000


	//----- nvinfo : EIATTR_MAXREG_COUNT
	.align		4
        /*001c*/ 	.byte	0x03, 0x1b
        /*001e*/ 	.short	0x00ff


	//----- nvinfo : EIATTR_MERCURY_ISA_VERSION
	.align		4
        /*0020*/ 	.byte	0x03, 0x5f
        /*0022*/ 	.short	0x0101


	//----- nvinfo : EIATTR_VRC_CTA_INIT_COUNT
	.align		4
        /*0024*/ 	.byte	0x02, 0x4a
	.zero		1
	.zero		1


	//----- nvinfo : EIATTR_EXIT_INSTR_OFFSETS
	.align		4
        /*0028*/ 	.byte	0x04, 0x1c
        /*002a*/ 	.short	(.L_154 - .L_153)


	//   ....[0]....
.L_153:
        /*002c*/ 	.word	0x00000010


	//----- nvinfo : EIATTR_MAX_THREADS
	.align		4
.L_154:
        /*0030*/ 	.byte	0x04, 0x05
        /*0032*/ 	.short	(.L_156 - .L_155)
.L_155:
        /*0034*/ 	.word	0x00000080
        /*0038*/ 	.word	0x00000001
        /*003c*/ 	.word	0x00000001


	//----- nvinfo : EIATTR_CBANK_PARAM_SIZE
	.align		4
.L_156:
        /*0040*/ 	.byte	0x03, 0x19
        /*0042*/ 	.short	0x0438


	//----- nvinfo : EIATTR_PARAM_CBANK
	.align		4
        /*0044*/ 	.byte	0x04, 0x0a
        /*0046*/ 	.short	(.L_158 - .L_157)
	.align		4
.L_157:
        /*0048*/ 	.word	index@(.nv.constant0._ZN7cutlass13device_kernelIN5flash19enable_sm80_to_sm89INS1_16FlashAttnFwdSm80INS1_25CollectiveMainloopFwdSm80ILi4ELi1ELb0EN4cute5tupleIJNS5_1CILi128EEENS7_ILi48EEENS7_ILi96EEEEEELi96ENS_6half_tEfNS_4arch4Sm80ELb1ELb0ELb1ELb1ELb1ELb0ELb1ELb1EEENS1_21CollectiveEpilogueFwdINS6_IJS8_SA_S9_EEENS6_IJNS7_ILi1EEESI_SI_EEESC_SE_Li128ELb1ELb1ELb1ELb0EEENS1_36VarlenDynamicPersistentTileSchedulerILi128ELi48ELi128ELi128ELb1ELb1ELb0ELb1ELb1ELb1EEEEEEEEEvNT_6ParamsE)
        /*004c*/ 	.short	0x0380
        /*004e*/ 	.short	0x0438


	//----- nvinfo : EIATTR_SW_WAR
	.align		4
.L_158:
        /*0050*/ 	.byte	0x04, 0x36
        /*0052*/ 	.short	(.L_160 - .L_159)
.L_159:
        /*0054*/ 	.word	0x00000008
.L_160:


//--------------------- .nv.info._ZN7cutlass13device_kernelIN5flash19enable_sm80_to_sm89INS1_16FlashAttnFwdSm80INS1_25CollectiveMainloopFwdSm80ILi4ELi1ELb0EN4cute5tupleIJNS5_1CILi128EEENS7_ILi48EEENS7_ILi96EEEEEELi96ENS_6half_tEfNS_4arch4Sm80ELb1ELb0ELb1ELb1ELb1ELb1ELb1ELb1EEENS1_21CollectiveEpilogueFwdINS6_IJS8_SA_S9_EEENS6_IJNS7_ILi1EEESI_SI_EEESC_SE_Li128ELb1ELb1ELb1ELb0EEENS1_36VarlenDynamicPersistentTileSchedulerILi128ELi48ELi128ELi128ELb1ELb1ELb0ELb1ELb1ELb1EEEEEEEEEvNT_6ParamsE --------------------------
	.section	.nv.info._ZN7cutlass13device_kernelIN5flash19enable_sm80_to_sm89INS1_16FlashAttnFwdSm80INS1_25CollectiveMainloopFwdSm80ILi4ELi1ELb0EN4cute5tupleIJNS5_1CILi128EEENS7_ILi48EEENS7_ILi96EEEEEELi96ENS_6half_tEfNS_4arch4Sm80ELb1ELb0ELb1ELb1ELb1ELb1ELb1ELb1EEENS1_21CollectiveEpilogueFwdINS6_IJS8_SA_S9_EEENS6_IJNS7_ILi1EEESI_SI_EEESC_SE_Li128ELb1ELb1ELb1ELb0EEENS1_36VarlenDynamicPersistentTileSchedulerILi128ELi48ELi128ELi128ELb1ELb1ELb0ELb1ELb1ELb1EEEEEEEEEvNT_6ParamsE,"",@"SHT_CUDA_INFO"
	.sectionflags	@""
	.align	4


	//----- nvinfo : EIATTR_CUDA_API_VERSION
	.align		4
        /*0000*/ 	.byte	0x04, 0x37
        /*0002*/ 	.short	(.L_162 - .L_161)
.L_161:
        /*0004*/ 	.word	0x00000082


	//----- nvinfo : EIATTR_KPARAM_INFO
	.align		4
.L_162:
        /*0008*/ 	.byte	0x04, 0x17
        /*000a*/ 	.short	(.L_164 - .L_163)
.L_163:
        /*000c*/ 	.word	0x00000000
        /*0010*/ 	.short	0x0000
        /*0012*/ 	.short	0x0000
        /*0014*/ 	.byte	0x00, 0xf0, 0xe1, 0x10


	//----- nvinfo : EIATTR_SPARSE_MMA_MASK
	.align		4
.L_164:
        /*0018*/ 	.byte	0x03, 0x50
        /*001a*/ 	.short	0x0000


	//----- nvinfo : EIATTR_MAXREG_COUNT
	.align		4
        /*001c*/ 	.byte	0x03, 0x1b
        /*001e*/ 	.short	0x00ff


	//----- nvinfo : EIATTR_MERCURY_ISA_VERSION
	.align		4
        /*0020*/ 	.byte	0x03, 0x5f
        /*0022*/ 	.short	0x0101


	//----- nvinfo : EIATTR_VRC_CTA_INIT_COUNT
	.align		4
        /*0024*/ 	.byte	0x02, 0x4a
	.zero		1
	.zero		1


	//----- nvinfo : EIATTR_EXIT_INSTR_OFFSETS
	.align		4
        /*0028*/ 	.byte	0x04, 0x1c
        /*002a*/ 	.short	(.L_166 - .L_165)


	//   ....[0]....
.L_165:
        /*002c*/ 	.word	0x00000010


	//----- nvinfo : EIATTR_MAX_THREADS
	.align		4
.L_166:
        /*0030*/ 	.byte	0x04, 0x05
        /*0032*/ 	.short	(.L_168 - .L_167)
.L_167:
        /*0034*/ 	.word	0x00000080
        /*0038*/ 	.word	0x00000001
        /*003c*/ 	.word	0x00000001


	//----- nvinfo : EIATTR_CBANK_PARAM_SIZE
	.align		4
.L_168:
        /*0040*/ 	.byte	0x03, 0x19
        /*0042*/ 	.short	0x0438


	//----- nvinfo : EIATTR_PARAM_CBANK
	.align		4
        /*0044*/ 	.byte	0x04, 0x0a
        /*0046*/ 	.short	(.L_170 - .L_169)
	.align		4
.L_169:
        /*0048*/ 	.word	index@(.nv.constant0._ZN7cutlass13device_kernelIN5flash19enable_sm80_to_sm89INS1_16FlashAttnFwdSm80INS1_25CollectiveMainloopFwdSm80ILi4ELi1ELb0EN4cute5tupleIJNS5_1CILi128EEENS7_ILi48EEENS7_ILi96EEEEEELi96ENS_6half_tEfNS_4arch4Sm80ELb1ELb0ELb1ELb1ELb1ELb1ELb1ELb1EEENS1_21CollectiveEpilogueFwdINS6_IJS8_SA_S9_EEENS6_IJNS7_ILi1EEESI_SI_EEESC_SE_Li128ELb1ELb1ELb1ELb0EEENS1_36VarlenDynamicPersistentTileSchedulerILi128ELi48ELi128ELi128ELb1ELb1ELb0ELb1ELb1ELb1EEEEEEEEEvNT_6ParamsE)
        /*004c*/ 	.short	0x0380
        /*004e*/ 	.short	0x0438


	//----- nvinfo : EIATTR_SW_WAR
	.align		4
.L_170:
        /*0050*/ 	.byte	0x04, 0x36
        /*0052*/ 	.short	(.L_172 - .L_171)
.L_171:
        /*0054*/ 	.word	0x00000008
.L_172:


//--------------------- .nv.callgraph             --------------------------
	.section	.nv.callgraph,"",@"SHT_CUDA_CALLGRAPH"
	.align	4
	.sectionentsize	8
	.align		4
        /*0000*/ 	.word	0x00000000
	.align		4
        /*0004*/ 	.word	0xffffffff
	.align		4
        /*0008*/ 	.word	0x00000000
	.align		4
        /*000c*/ 	.word	0xfffffffe
	.align		4
        /*0010*/ 	.word	0x00000000
	.align		4
        /*0014*/ 	.word	0xfffffffd
	.align		4
        /*0018*/ 	.word	0x00000000
	.align		4
        /*001c*/ 	.word	0xfffffffc


//--------------------- .nv.constant4             --------------------------
	.section	.nv.constant4,"a",@progbits
	.align	8
	.align		8
.nv.constant4:
        /*0000*/ 	.dword	_ZN85_INTERNAL_b78af6b4_49_flash_fwd_hdim96_fp16_paged_split_softcap_sm80_cu_e763cb1e_37834cuda3std3__45__cpo5beginE
	.align		8
        /*0008*/ 	.dword	_ZN85_INTERNAL_b78af6b4_49_flash_fwd_hdim96_fp16_paged_split_softcap_sm80_cu_e763cb1e_37834cuda3std3__45__cpo3endE
	.align		8
        /*0010*/ 	.dword	_ZN85_INTERNAL_b78af6b4_49_flash_fwd_hdim96_fp16_paged_split_softcap_sm80_cu_e763cb1e_37834cuda3std3__45__cpo6cbeginE
	.align		8
        /*0018*/ 	.dword	_ZN85_INTERNAL_b78af6b4_49_flash_fwd_hdim96_fp16_paged_split_softcap_sm80_cu_e763cb1e_37834cuda3std3__45__cpo4cendE
	.align		8
        /*0020*/ 	.dword	_ZN85_INTERNAL_b78af6b4_49_flash_fwd_hdim96_fp16_paged_split_softcap_sm80_cu_e763cb1e_37834cuda3std3__487_GLOBAL__N__b78af6b4_49_flash_fwd_hdim96_fp16_paged_split_softcap_sm80_cu_e763cb1e_37836ignoreE
	.align		8
        /*0028*/ 	.dword	_ZN85_INTERNAL_b78af6b4_49_flash_fwd_hdim96_fp16_paged_split_softcap_sm80_cu_e763cb1e_37834cuda3std3__419piecewise_constructE
	.align		8
        /*0030*/ 	.dword	_ZN85_INTERNAL_b78af6b4_49_flash_fwd_hdim96_fp16_paged_split_softcap_sm80_cu_e763cb1e_37834cuda3std3__48in_placeE
	.align		8
        /*0038*/ 	.dword	_ZN85_INTERNAL_b78af6b4_49_flash_fwd_hdim96_fp16_paged_split_softcap_sm80_cu_e763cb1e_37834cuda3std6ranges3__45__cpo4swapE
	.align		8
        /*0040*/ 	.dword	_ZN85_INTERNAL_b78af6b4_49_flash_fwd_hdim96_fp16_paged_split_softcap_sm80_cu_e763cb1e_37834cuda3std6ranges3__45__cpo9iter_moveE
	.align		8
        /*0048*/ 	.dword	_ZN85_INTERNAL_b78af6b4_49_flash_fwd_hdim96_fp16_paged_split_softcap_sm80_cu_e763cb1e_37834cute7productE
	.align		8
        /*0050*/ 	.dword	_ZN85_INTERNAL_b78af6b4_49_flash_fwd_hdim96_fp16_paged_split_softcap_sm80_cu_e763cb1e_37834cute1_E


//--------------------- .text._ZN7cutlass13device_kernelIN5flash19enable_sm80_to_sm89INS1_16FlashAttnFwdSm80INS1_25CollectiveMainloopFwdSm80ILi4ELi1ELb0EN4cute5tupleIJNS5_1CILi128EEENS7_ILi64EEENS7_ILi96EEEEEELi96ENS_6half_tEfNS_4arch4Sm80ELb0ELb0ELb1ELb0ELb1ELb0ELb1ELb1EEENS1_21CollectiveEpilogueFwdINS6_IJS8_SA_S9_EEENS6_IJNS7_ILi1EEESI_SI_EEESC_SE_Li128ELb0ELb1ELb1ELb0EEENS1_19SingleTileSchedulerILb0ELb1ELb1ELi128EEEEEEEEEvNT_6ParamsE --------------------------
	.section	.text._ZN7cutlass13device_kernelIN5flash19enable_sm80_to_sm89INS1_16FlashAttnFwdSm80INS1_25CollectiveMainloopFwdSm80ILi4ELi1ELb0EN4cute5tupleIJNS5_1CILi128EEENS7_ILi64EEENS7_ILi96EEEEEELi96ENS_6half_tEfNS_4arch4Sm80ELb0ELb0ELb1ELb0ELb1ELb0ELb1ELb1EEENS1_21CollectiveEpilogueFwdINS6_IJS8_SA_S9_EEENS6_IJNS7_ILi1EEESI_SI_EEESC_SE_Li128ELb0ELb1ELb1ELb0EEENS1_19SingleTileSchedulerILb0ELb1ELb1ELi128EEEEEEEEEvNT_6ParamsE,"ax",@progbits
	.align	128
.text._ZN7cutlass13device_kernelIN5flash19enable_sm80_to_sm89INS1_16FlashAttnFwdSm80INS1_25CollectiveMainloopFwdSm80ILi4ELi1ELb0EN4cute5tupleIJNS5_1CILi128EEENS7_ILi64EEENS7_ILi96EEEEEELi96ENS_6half_tEfNS_4arch4Sm80ELb0ELb0ELb1ELb0ELb1ELb0ELb1ELb1EEENS1_21CollectiveEpilogueFwdINS6_IJS8_SA_S9_EEENS6_IJNS7_ILi1EEESI_SI_EEESC_SE_Li128ELb0ELb1ELb1ELb0EEENS1_19SingleTileSchedulerILb0ELb1ELb1ELi128EEEEEEEEEvNT_6ParamsE:
        .type           _ZN7cutlass13device_kernelIN5flash19enable_sm80_to_sm89INS1_16FlashAttnFwdSm80INS1_25CollectiveMainloopFwdSm80ILi4ELi1ELb0EN4cute5tupleIJNS5_1CILi128EEENS7_ILi64EEENS7_ILi96EEEEEELi96ENS_6half_tEfNS_4arch4Sm80ELb0ELb0ELb1ELb0ELb1ELb0ELb1ELb1EEENS1_21CollectiveEpilogueFwdINS6_IJS8_SA_S9_EEENS6_IJNS7_ILi1EEESI_SI_EEESC_SE_Li128ELb0ELb1ELb1ELb0EEENS1_19SingleTileSchedulerILb0ELb1ELb1ELi128EEEEEEEEEvNT_6ParamsE,@function
        .size           _ZN7cutlass13device_kernelIN5flash19enable_sm80_to_sm89INS1_16FlashAttnFwdSm80INS1_25CollectiveMainloopFwdSm80ILi4ELi1ELb0EN4cute5tupleIJNS5_1CILi128EEENS7_ILi64EEENS7_ILi96EEEEEELi96ENS_6half_tEfNS_4arch4Sm80ELb0ELb0ELb1ELb0ELb1ELb0ELb1ELb1EEENS1_21CollectiveEpilogueFwdINS6_IJS8_SA_S9_EEENS6_IJNS7_ILi1EEESI_SI_EEESC_SE_Li128ELb0ELb1ELb1ELb0EEENS1_19SingleTileSchedulerILb0ELb1ELb1ELi128EEEEEEEEEvNT_6ParamsE,(.L_x_9 - _ZN7cutlass13device_kernelIN5flash19enable_sm80_to_sm89INS1_16FlashAttnFwdSm80INS1_25CollectiveMainloopFwdSm80ILi4ELi1ELb0EN4cute5tupleIJNS5_1CILi128EEENS7_ILi64EEENS7_ILi96EEEEEELi96ENS_6half_tEfNS_4arch4Sm80ELb0ELb0ELb1ELb0ELb1ELb0ELb1ELb1EEENS1_21CollectiveEpilogueFwdINS6_IJS8_SA_S9_EEENS6_IJNS7_ILi1EEESI_SI_EEESC_SE_Li128ELb0ELb1ELb1ELb0EEENS1_19SingleTileSchedulerILb0ELb1ELb1ELi128EEEEEEEEEvNT_6ParamsE)
        .other          _ZN7cutlass13device_kernelIN5flash19enable_sm80_to_sm89INS1_16FlashAttnFwdSm80INS1_25CollectiveMainloopFwdSm80ILi4ELi1ELb0EN4cute5tupleIJNS5_1CILi128EEENS7_ILi64EEENS7_ILi96EEEEEELi96ENS_6half_tEfNS_4arch4Sm80ELb0ELb0ELb1ELb0ELb1ELb0ELb1ELb1EEENS1_21CollectiveEpilogueFwdINS6_IJS8_SA_S9_EEENS6_IJNS7_ILi1EEESI_SI_EEESC_SE_Li128ELb0ELb1ELb1ELb0EEENS1_19SingleTileSchedulerILb0ELb1ELb1ELi128EEEEEEEEEvNT_6ParamsE,@"STO_CUDA_ENTRY STV_DEFAULT"
_ZN7cutlass13device_kernelIN5flash19enable_sm80_to_sm89INS1_16FlashAttnFwdSm80INS1_25CollectiveMainloopFwdSm80ILi4ELi1ELb0EN4cute5tupleIJNS5_1CILi128EEENS7_ILi64EEENS7_ILi96EEEEEELi96ENS_6half_tEfNS_4arch4Sm80ELb0ELb0ELb1ELb0ELb1ELb0ELb1ELb1EEENS1_21CollectiveEpilogueFwdINS6_IJS8_SA_S9_EEENS6_IJNS7_ILi1EEESI_SI_EEESC_SE_Li128ELb0ELb1ELb1ELb0EEENS1_19SingleTileSchedulerILb0ELb1ELb1ELi128EEEEEEEEEvNT_6ParamsE:
[----:B------:R-:W-:Y:S01]  /*0000*/  LDC R1, c[0x0][0x37c] ;  /* 0x0000df00ff017b82 */ /* 0x000fe20000000800 */
[----:B------:R-:W-:Y:S05]  /*0010*/  EXIT ;  /* 0x000000000000794d */ /* 0x000fea0003800000 */
.L_x_0:
[----:B------:R-:W-:-:S00]  /*0020*/  BRA `(.L_x_0) ;  /* 0xfffffffc00fc7947 */ /* 0x000fc0000383ffff */
[----:B------:R-:W-:-:S00]  /*0030*/  NOP ;  /* 0x0000000000007918 */ /* 0x000fc00000000000 */
        /* <DEDUP_REMOVED lines=12> */
.L_x_9:


//--------------------- .text._ZN7cutlass13device_kernelIN5flash19enable_sm80_to_sm89INS1_16FlashAttnFwdSm80INS1_25CollectiveMainloopFwdSm80ILi4ELi1ELb0EN4cute5tupleIJNS5_1CILi128EEENS7_ILi48EEENS7_ILi96EEEEEELi96ENS_6half_tEfNS_4arch4Sm80ELb0ELb0ELb1ELb1ELb1ELb0ELb1ELb1EEENS1_21CollectiveEpilogueFwdINS6_IJS8_SA_S9_EEENS6_IJNS7_ILi1EEESI_SI_EEESC_SE_Li128ELb1ELb1ELb1ELb0EEENS1_36VarlenDynamicPersistentTileSchedulerILi128ELi48ELi128ELi128ELb1ELb1ELb0ELb0ELb1ELb1EEEEEEEEEvNT_6ParamsE --------------------------
	.section	.text._ZN7cutlass13device_kernelIN5flash19enable_sm80_to_sm89INS1_16FlashAttnFwdSm80INS1_25CollectiveMainloopFwdSm80ILi4ELi1ELb0EN4cute5tupleIJNS5_1CILi128EEENS7_ILi48EEENS7_ILi96EEEEEELi96ENS_6half_tEfNS_4arch4Sm80ELb0ELb0ELb1ELb1ELb1ELb0ELb1ELb1EEENS1_21CollectiveEpilogueFwdINS6_IJS8_SA_S9_EEENS6_IJNS7_ILi1EEESI_SI_EEESC_SE_Li128ELb1ELb1ELb1ELb0EEENS1_36VarlenDynamicPersistentTileSchedulerILi128ELi48ELi128ELi128ELb1ELb1ELb0ELb0ELb1ELb1EEEEEEEEEvNT_6ParamsE,"ax",@progbits
	.align	128
.text._ZN7cutlass13device_kernelIN5flash19enable_sm80_to_sm89INS1_16FlashAttnFwdSm80INS1_25CollectiveMainloopFwdSm80ILi4ELi1ELb0EN4cute5tupleIJNS5_1CILi128EEENS7_ILi48EEENS7_ILi96EEEEEELi96ENS_6half_tEfNS_4arch4Sm80ELb0ELb0ELb1ELb1ELb1ELb0ELb1ELb1EEENS1_21CollectiveEpilogueFwdINS6_IJS8_SA_S9_EEENS6_IJNS7_ILi1EEESI_SI_EEESC_SE_Li128ELb1ELb1ELb1ELb0EEENS1_36VarlenDynamicPersistentTileSchedulerILi128ELi48ELi128ELi128ELb1ELb1ELb0ELb0ELb1ELb1EEEEEEEEEvNT_6ParamsE:
        .type           _ZN7cutlass13device_kernelIN5flash19enable_sm80_to_sm89INS1_16FlashAttnFwdSm80INS1_25CollectiveMainloopFwdSm80ILi4ELi1ELb0EN4cute5tupleIJNS5_1CILi128EEENS7_ILi48EEENS7_ILi96EEEEEELi96ENS_6half_tEfNS_4arch4Sm80ELb0ELb0ELb1ELb1ELb1ELb0ELb1ELb1EEENS1_21CollectiveEpilogueFwdINS6_IJS8_SA_S9_EEENS6_IJNS7_ILi1EEESI_SI_EEESC_SE_Li128ELb1ELb1ELb1ELb0EEENS1_36VarlenDynamicPersistentTileSchedulerILi128ELi48ELi128ELi128ELb1ELb1ELb0ELb0ELb1ELb1EEEEEEEEEvNT_6ParamsE,@function
        .size           _ZN7cutlass13device_kernelIN5flash19enable_sm80_to_sm89INS1_16FlashAttnFwdSm80INS1_25CollectiveMainloopFwdSm80ILi4ELi1ELb0EN4cute5tupleIJNS5_1CILi128EEENS7_ILi48EEENS7_ILi96EEEEEELi96ENS_6half_tEfNS_4arch4Sm80ELb0ELb0ELb1ELb1ELb1ELb0ELb1ELb1EEENS1_21CollectiveEpilogueFwdINS6_IJS8_SA_S9_EEENS6_IJNS7_ILi1EEESI_SI_EEESC_SE_Li128ELb1ELb1ELb1ELb0EEENS1_36VarlenDynamicPersistentTileSchedulerILi128ELi48ELi128ELi128ELb1ELb1ELb0ELb0ELb1ELb1EEEEEEEEEvNT_6ParamsE,(.L_x_10 - _ZN7cutlass13device_kernelIN5flash19enable_sm80_to_sm89INS1_16FlashAttnFwdSm80INS1_25CollectiveMainloopFwdSm80ILi4ELi1ELb0EN4cute5tupleIJNS5_1CILi128EEENS7_ILi48EEENS7_ILi96EEEEEELi96ENS_6half_tEfNS_4arch4Sm80ELb0ELb0ELb1ELb1ELb1ELb0ELb1ELb1EEENS1_21CollectiveEpilogueFwdINS6_IJS8_SA_S9_EEENS6_IJNS7_ILi1EEESI_SI_EEESC_SE_Li128ELb1ELb1ELb1ELb0EEENS1_36VarlenDynamicPersistentTileSchedulerILi128ELi48ELi128ELi128ELb1ELb1ELb0ELb0ELb1ELb1EEEEEEEEEvNT_6ParamsE)
        .other          _ZN7cutlass13device_kernelIN5flash19enable_sm80_to_sm89INS1_16FlashAttnFwdSm80INS1_25CollectiveMainloopFwdSm80ILi4ELi1ELb0EN4cute5tupleIJNS5_1CILi128EEENS7_ILi48EEENS7_ILi96EEEEEELi96ENS_6half_tEfNS_4arch4Sm80ELb0ELb0ELb1ELb1ELb1ELb0ELb1ELb1EEENS1_21CollectiveEpilogueFwdINS6_IJS8_SA_S9_EEENS6_IJNS7_ILi1EEESI_SI_EEESC_SE_Li128ELb1ELb1ELb1ELb0EEENS1_36VarlenDynamicPersistentTileSchedulerILi128ELi48ELi128ELi128ELb1ELb1ELb0ELb0ELb1ELb1EEEEEEEEEvNT_6ParamsE,@"STO_CUDA_ENTRY STV_DEFAULT"
_ZN7cutlass13device_kernelIN5flash19enable_sm80_to_sm89INS1_16FlashAttnFwdSm80INS1_25CollectiveMainloopFwdSm80ILi4ELi1ELb0EN4cute5tupleIJNS5_1CILi128EEENS7_ILi48EEENS7_ILi96EEEEEELi96ENS_6half_tEfNS_4arch4Sm80ELb0ELb0ELb1ELb1ELb1ELb0ELb1ELb1EEENS1_21CollectiveEpilogueFwdINS6_IJS8_SA_S9_EEENS6_IJNS7_ILi1EEESI_SI_EEESC_SE_Li128ELb1ELb1ELb1ELb0EEENS1_36VarlenDynamicPersistentTileSchedulerILi128ELi48ELi128ELi128ELb1ELb1ELb0ELb0ELb1ELb1EEEEEEEEEvNT_6ParamsE:
[----:B------:R-:W-:Y:S01]  /*0000*/  LDC R1, c[0x0][0x37c] ;  /* 0x0000df00ff017b82 */ /* 0x000fe20000000800 */
[----:B------:R-:W-:Y:S05]  /*0010*/  EXIT ;  /* 0x000000000000794d */ /* 0x000fea0003800000 */
.L_x_1:
        /* <DEDUP_REMOVED lines=14> */
.L_x_10:


//--------------------- .text._ZN7cutlass13device_kernelIN5flash19enable_sm80_to_sm89INS1_16FlashAttnFwdSm80INS1_25CollectiveMainloopFwdSm80ILi4ELi1ELb0EN4cute5tupleIJNS5_1CILi128EEENS7_ILi48EEENS7_ILi96EEEEEELi96ENS_6half_tEfNS_4arch4Sm80ELb0ELb0ELb1ELb1ELb1ELb1ELb1ELb1EEENS1_21CollectiveEpilogueFwdINS6_IJS8_SA_S9_EEENS6_IJNS7_ILi1EEESI_SI_EEESC_SE_Li128ELb1ELb1ELb1ELb0EEENS1_36VarlenDynamicPersistentTileSchedulerILi128ELi48ELi128ELi128ELb1ELb1ELb0ELb0ELb1ELb1EEEEEEEEEvNT_6ParamsE --------------------------
	.section	.text._ZN7cutlass13device_kernelIN5flash19enable_sm80_to_sm89INS1_16FlashAttnFwdSm80INS1_25CollectiveMainloopFwdSm80ILi4ELi1ELb0EN4cute5tupleIJNS5_1CILi128EEENS7_ILi48EEENS7_ILi96EEEEEELi96ENS_6half_tEfNS_4arch4Sm80ELb0ELb0ELb1ELb1ELb1ELb1ELb1ELb1EEENS1_21CollectiveEpilogueFwdINS6_IJS8_SA_S9_EEENS6_IJNS7_ILi1EEESI_SI_EEESC_SE_Li128ELb1ELb1ELb1ELb0EEENS1_36VarlenDynamicPersistentTileSchedulerILi128ELi48ELi128ELi128ELb1ELb1ELb0ELb0ELb1ELb1EEEEEEEEEvNT_6ParamsE,"ax",@progbits
	.align	128
.text._ZN7cutlass13device_kernelIN5flash19enable_sm80_to_sm89INS1_16FlashAttnFwdSm80INS1_25CollectiveMainloopFwdSm80ILi4ELi1ELb0EN4cute5tupleIJNS5_1CILi128EEENS7_ILi48EEENS7_ILi96EEEEEELi96ENS_6half_tEfNS_4arch4Sm80ELb0ELb0ELb1ELb1ELb1ELb1ELb1ELb1EEENS1_21CollectiveEpilogueFwdINS6_IJS8_SA_S9_EEENS6_IJNS7_ILi1EEESI_SI_EEESC_SE_Li128ELb1ELb1ELb1ELb0EEENS1_36VarlenDynamicPersistentTileSchedulerILi128ELi48ELi128ELi128ELb1ELb1ELb0ELb0ELb1ELb1EEEEEEEEEvNT_6ParamsE:
        .type           _ZN7cutlass13device_kernelIN5flash19enable_sm80_to_sm89INS1_16FlashAttnFwdSm80INS1_25CollectiveMainloopFwdSm80ILi4ELi1ELb0EN4cute5tupleIJNS5_1CILi128EEENS7_ILi48EEENS7_ILi96EEEEEELi96ENS_6half_tEfNS_4arch4Sm80ELb0ELb0ELb1ELb1ELb1ELb1ELb1ELb1EEENS1_21CollectiveEpilogueFwdINS6_IJS8_SA_S9_EEENS6_IJNS7_ILi1EEESI_SI_EEESC_SE_Li128ELb1ELb1ELb1ELb0EEENS1_36VarlenDynamicPersistentTileSchedulerILi128ELi48ELi128ELi128ELb1ELb1ELb0ELb0ELb1ELb1EEEEEEEEEvNT_6ParamsE,@function
        .size           _ZN7cutlass13device_kernelIN5flash19enable_sm80_to_sm89INS1_16FlashAttnFwdSm80INS1_25CollectiveMainloopFwdSm80ILi4ELi1ELb0EN4cute5tupleIJNS5_1CILi128EEENS7_ILi48EEENS7_ILi96EEEEEELi96ENS_6half_tEfNS_4arch4Sm80ELb0ELb0ELb1ELb1ELb1ELb1ELb1ELb1EEENS1_21CollectiveEpilogueFwdINS6_IJS8_SA_S9_EEENS6_IJNS7_ILi1EEESI_SI_EEESC_SE_Li128ELb1ELb1ELb1ELb0EEENS1_36VarlenDynamicPersistentTileSchedulerILi128ELi48ELi128ELi128ELb1ELb1ELb0ELb0ELb1ELb1EEEEEEEEEvNT_6ParamsE,(.L_x_11 - _ZN7cutlass13device_kernelIN5flash19enable_sm80_to_sm89INS1_16FlashAttnFwdSm80INS1_25CollectiveMainloopFwdSm80ILi4ELi1ELb0EN4cute5tupleIJNS5_1CILi128EEENS7_ILi48EEENS7_ILi96EEEEEELi96ENS_6half_tEfNS_4arch4Sm80ELb0ELb0ELb1ELb1ELb1ELb1ELb1ELb1EEENS1_21CollectiveEpilogueFwdINS6_IJS8_SA_S9_EEENS6_IJNS7_ILi1EEESI_SI_EEESC_SE_Li128ELb1ELb1ELb1ELb0EEENS1_36VarlenDynamicPersistentTileSchedulerILi128ELi48ELi128ELi128ELb1ELb1ELb0ELb0ELb1ELb1EEEEEEEEEvNT_6ParamsE)
        .other          _ZN7cutlass13device_kernelIN5flash19enable_sm80_to_sm89INS1_16FlashAttnFwdSm80INS1_25CollectiveMainloopFwdSm80ILi4ELi1ELb0EN4cute5tupleIJNS5_1CILi128EEENS7_ILi48EEENS7_ILi96EEEEEELi96ENS_6half_tEfNS_4arch4Sm80ELb0ELb0ELb1ELb1ELb1ELb1ELb1ELb1EEENS1_21CollectiveEpilogueFwdINS6_IJS8_SA_S9_EEENS6_IJNS7_ILi1EEESI_SI_EEESC_SE_Li128ELb1ELb1ELb1ELb0EEENS1_36VarlenDynamicPersistentTileSchedulerILi128ELi48ELi128ELi128ELb1ELb1ELb0ELb0ELb1ELb1EEEEEEEEEvNT_6ParamsE,@"STO_CUDA_ENTRY STV_DEFAULT"
_ZN7cutlass13device_kernelIN5flash19enable_sm80_to_sm89INS1_16FlashAttnFwdSm80INS1_25CollectiveMainloopFwdSm80ILi4ELi1ELb0EN4cute5tupleIJNS5_1CILi128EEENS7_ILi48EEENS7_ILi96EEEEEELi96ENS_6half_tEfNS_4arch4Sm80ELb0ELb0ELb1ELb1ELb1ELb1ELb1ELb1EEENS1_21CollectiveEpilogueFwdINS6_IJS8_SA_S9_EEENS6_IJNS7_ILi1EEESI_SI_EEESC_SE_Li128ELb1ELb1ELb1ELb0EEENS1_36VarlenDynamicPersistentTileSchedulerILi128ELi48ELi128ELi128ELb1ELb1ELb0ELb0ELb1ELb1EEEEEEEEEvNT_6ParamsE:
[----:B------:R-:W-:Y:S01]  /*0000*/  LDC R1, c[0x0][0x37c] ;  /* 0x0000df00ff017b82 */ /* 0x000fe20000000800 */
[----:B------:R-:W-:Y:S05]  /*0010*/  EXIT ;  /* 0x000000000000794d */ /* 0x000fea0003800000 */
.L_x_2:
        /* <DEDUP_REMOVED lines=14> */
.L_x_11:


//--------------------- .text._ZN7cutlass13device_kernelIN5flash19enable_sm80_to_sm89INS1_16FlashAttnFwdSm80INS1_25CollectiveMainloopFwdSm80ILi4ELi1ELb0EN4cute5tupleIJNS5_1CILi128EEENS7_ILi48EEENS7_ILi96EEEEEELi96ENS_6half_tEfNS_4arch4Sm80ELb0ELb1ELb1ELb0ELb1ELb0ELb1ELb1EEENS1_21CollectiveEpilogueFwdINS6_IJS8_SA_S9_EEENS6_IJNS7_ILi1EEESI_SI_EEESC_SE_Li128ELb0ELb1ELb1ELb0EEENS1_19SingleTileSchedulerILb0ELb1ELb1ELi128EEEEEEEEEvNT_6ParamsE --------------------------
	.section	.text._ZN7cutlass13device_kernelIN5flash19enable_sm80_to_sm89INS1_16FlashAttnFwdSm80INS1_25CollectiveMainloopFwdSm80ILi4ELi1ELb0EN4cute5tupleIJNS5_1CILi128EEENS7_ILi48EEENS7_ILi96EEEEEELi96ENS_6half_tEfNS_4arch4Sm80ELb0ELb1ELb1ELb0ELb1ELb0ELb1ELb1EEENS1_21CollectiveEpilogueFwdINS6_IJS8_SA_S9_EEENS6_IJNS7_ILi1EEESI_SI_EEESC_SE_Li128ELb0ELb1ELb1ELb0EEENS1_19SingleTileSchedulerILb0ELb1ELb1ELi128EEEEEEEEEvNT_6ParamsE,"ax",@progbits
	.align	128
.text._ZN7cutlass13device_kernelIN5flash19enable_sm80_to_sm89INS1_16FlashAttnFwdSm80INS1_25CollectiveMainloopFwdSm80ILi4ELi1ELb0EN4cute5tupleIJNS5_1CILi128EEENS7_ILi48EEENS7_ILi96EEEEEELi96ENS_6half_tEfNS_4arch4Sm80ELb0ELb1ELb1ELb0ELb1ELb0ELb1ELb1EEENS1_21CollectiveEpilogueFwdINS6_IJS8_SA_S9_EEENS6_IJNS7_ILi1EEESI_SI_EEESC_SE_Li128ELb0ELb1ELb1ELb0EEENS1_19SingleTileSchedulerILb0ELb1ELb1ELi128EEEEEEEEEvNT_6ParamsE:
        .type           _ZN7cutlass13device_kernelIN5flash19enable_sm80_to_sm89INS1_16FlashAttnFwdSm80INS1_25CollectiveMainloopFwdSm80ILi4ELi1ELb0EN4cute5tupleIJNS5_1CILi128EEENS7_ILi48EEENS7_ILi96EEEEEELi96ENS_6half_tEfNS_4arch4Sm80ELb0ELb1ELb1ELb0ELb1ELb0ELb1ELb1EEENS1_21CollectiveEpilogueFwdINS6_IJS8_SA_S9_EEENS6_IJNS7_ILi1EEESI_SI_EEESC_SE_Li128ELb0ELb1ELb1ELb0EEENS1_19SingleTileSchedulerILb0ELb1ELb1ELi128EEEEEEEEEvNT_6ParamsE,@function
        .size           _ZN7cutlass13device_kernelIN5flash19enable_sm80_to_sm89INS1_16FlashAttnFwdSm80INS1_25CollectiveMainloopFwdSm80ILi4ELi1ELb0EN4cute5tupleIJNS5_1CILi128EEENS7_ILi48EEENS7_ILi96EEEEEELi96ENS_6half_tEfNS_4arch4Sm80ELb0ELb1ELb1ELb0ELb1ELb0ELb1ELb1EEENS1_21CollectiveEpilogueFwdINS6_IJS8_SA_S9_EEENS6_IJNS7_ILi1EEESI_SI_EEESC_SE_Li128ELb0ELb1ELb1ELb0EEENS1_19SingleTileSchedulerILb0ELb1ELb1ELi128EEEEEEEEEvNT_6ParamsE,(.L_x_12 - _ZN7cutlass13device_kernelIN5flash19enable_sm80_to_sm89INS1_16FlashAttnFwdSm80INS1_25CollectiveMainloopFwdSm80ILi4ELi1ELb0EN4cute5tupleIJNS5_1CILi128EEENS7_ILi48EEENS7_ILi96EEEEEELi96ENS_6half_tEfNS_4arch4Sm80ELb0ELb1ELb1ELb0ELb1ELb0ELb1ELb1EEENS1_21CollectiveEpilogueFwdINS6_IJS8_SA_S9_EEENS6_IJNS7_ILi1EEESI_SI_EEESC_SE_Li128ELb0ELb1ELb1ELb0EEENS1_19SingleTileSchedulerILb0ELb1ELb1ELi128EEEEEEEEEvNT_6ParamsE)
        .other          _ZN7cutlass13device_kernelIN5flash19enable_sm80_to_sm89INS1_16FlashAttnFwdSm80INS1_25CollectiveMainloopFwdSm80ILi4ELi1ELb0EN4cute5tupleIJNS5_1CILi128EEENS7_ILi48EEENS7_ILi96EEEEEELi96ENS_6half_tEfNS_4arch4Sm80ELb0ELb1ELb1ELb0ELb1ELb0ELb1ELb1EEENS1_21CollectiveEpilogueFwdINS6_IJS8_SA_S9_EEENS6_IJNS7_ILi1EEESI_SI_EEESC_SE_Li128ELb0ELb1ELb1ELb0EEENS1_19SingleTileSchedulerILb0ELb1ELb1ELi128EEEEEEEEEvNT_6ParamsE,@"STO_CUDA_ENTRY STV_DEFAULT"
_ZN7cutlass13device_kernelIN5flash19enable_sm80_to_sm89INS1_16FlashAttnFwdSm80INS1_25CollectiveMainloopFwdSm80ILi4ELi1ELb0EN4cute5tupleIJNS5_1CILi128EEENS7_ILi48EEENS7_ILi96EEEEEELi96ENS_6half_tEfNS_4arch4Sm80ELb0ELb1ELb1ELb0ELb1ELb0ELb1ELb1EEENS1_21CollectiveEpilogueFwdINS6_IJS8_SA_S9_EEENS6_IJNS7_ILi1EEESI_SI_EEESC_SE_Li128ELb0ELb1ELb1ELb0EEENS1_19SingleTileSchedulerILb0ELb1ELb1ELi128EEEEEEEEEvNT_6ParamsE:
[----:B------:R-:W-:Y:S01]  /*0000*/  LDC R1, c[0x0][0x37c] ;  /* 0x0000df00ff017b82 */ /* 0x000fe20000000800 */
[----:B------:R-:W-:Y:S05]  /*0010*/  EXIT ;  /* 0x000000000000794d */ /* 0x000fea0003800000 */
.L_x_3:
        /* <DEDUP_REMOVED lines=14> */
.L_x_12:


//--------------------- .text._ZN7cutlass13device_kernelIN5flash19enable_sm80_to_sm89INS1_16FlashAttnFwdSm80INS1_25CollectiveMainloopFwdSm80ILi4ELi1ELb0EN4cute5tupleIJNS5_1CILi128EEENS7_ILi48EEENS7_ILi96EEEEEELi96ENS_6half_tEfNS_4arch4Sm80ELb0ELb1ELb1ELb1ELb1ELb0ELb1ELb1EEENS1_21CollectiveEpilogueFwdINS6_IJS8_SA_S9_EEENS6_IJNS7_ILi1EEESI_SI_EEESC_SE_Li128ELb1ELb1ELb1ELb0EEENS1_36VarlenDynamicPersistentTileSchedulerILi128ELi48ELi128ELi128ELb1ELb1ELb0ELb1ELb0ELb1EEEEEEEEEvNT_6ParamsE --------------------------
	.section	.text._ZN7cutlass13device_kernelIN5flash19enable_sm80_to_sm89INS1_16FlashAttnFwdSm80INS1_25CollectiveMainloopFwdSm80ILi4ELi1ELb0EN4cute5tupleIJNS5_1CILi128EEENS7_ILi48EEENS7_ILi96EEEEEELi96ENS_6half_tEfNS_4arch4Sm80ELb0ELb1ELb1ELb1ELb1ELb0ELb1ELb1EEENS1_21CollectiveEpilogueFwdINS6_IJS8_SA_S9_EEENS6_IJNS7_ILi1EEESI_SI_EEESC_SE_Li128ELb1ELb1ELb1ELb0EEENS1_36VarlenDynamicPersistentTileSchedulerILi128ELi48ELi128ELi128ELb1ELb1ELb0ELb1ELb0ELb1EEEEEEEEEvNT_6ParamsE,"ax",@progbits
	.align	128
.text._ZN7cutlass13device_kernelIN5flash19enable_sm80_to_sm89INS1_16FlashAttnFwdSm80INS1_25CollectiveMainloopFwdSm80ILi4ELi1ELb0EN4cute5tupleIJNS5_1CILi128EEENS7_ILi48EEENS7_ILi96EEEEEELi96ENS_6half_tEfNS_4arch4Sm80ELb0ELb1ELb1ELb1ELb1ELb0ELb1ELb1EEENS1_21CollectiveEpilogueFwdINS6_IJS8_SA_S9_EEENS6_IJNS7_ILi1EEESI_SI_EEESC_SE_Li128ELb1ELb1ELb1ELb0EEENS1_36VarlenDynamicPersistentTileSchedulerILi128ELi48ELi128ELi128ELb1ELb1ELb0ELb1ELb0ELb1EEEEEEEEEvNT_6ParamsE:
        .type           _ZN7cutlass13device_kernelIN5flash19enable_sm80_to_sm89INS1_16FlashAttnFwdSm80INS1_25CollectiveMainloopFwdSm80ILi4ELi1ELb0EN4cute5tupleIJNS5_1CILi128EEENS7_ILi48EEENS7_ILi96EEEEEELi96ENS_6half_tEfNS_4arch4Sm80ELb0ELb1ELb1ELb1ELb1ELb0ELb1ELb1EEENS1_21CollectiveEpilogueFwdINS6_IJS8_SA_S9_EEENS6_IJNS7_ILi1EEESI_SI_EEESC_SE_Li128ELb1ELb1ELb1ELb0EEENS1_36VarlenDynamicPersistentTileSchedulerILi128ELi48ELi128ELi128ELb1ELb1ELb0ELb1ELb0ELb1EEEEEEEEEvNT_6ParamsE,@function
        .size           _ZN7cutlass13device_kernelIN5flash19enable_sm80_to_sm89INS1_16FlashAttnFwdSm80INS1_25CollectiveMainloopFwdSm80ILi4ELi1ELb0EN4cute5tupleIJNS5_1CILi128EEENS7_ILi48EEENS7_ILi96EEEEEELi96ENS_6half_tEfNS_4arch4Sm80ELb0ELb1ELb1ELb1ELb1ELb0ELb1ELb1EEENS1_21CollectiveEpilogueFwdINS6_IJS8_SA_S9_EEENS6_IJNS7_ILi1EEESI_SI_EEESC_SE_Li128ELb1ELb1ELb1ELb0EEENS1_36VarlenDynamicPersistentTileSchedulerILi128ELi48ELi128ELi128ELb1ELb1ELb0ELb1ELb0ELb1EEEEEEEEEvNT_6ParamsE,(.L_x_13 - _ZN7cutlass13device_kernelIN5flash19enable_sm80_to_sm89INS1_16FlashAttnFwdSm80INS1_25CollectiveMainloopFwdSm80ILi4ELi1ELb0EN4cute5tupleIJNS5_1CILi128EEENS7_ILi48EEENS7_ILi96EEEEEELi96ENS_6half_tEfNS_4arch4Sm80ELb0ELb1ELb1ELb1ELb1ELb0ELb1ELb1EEENS1_21CollectiveEpilogueFwdINS6_IJS8_SA_S9_EEENS6_IJNS7_ILi1EEESI_SI_EEESC_SE_Li128ELb1ELb1ELb1ELb0EEENS1_36VarlenDynamicPersistentTileSchedulerILi128ELi48ELi128ELi128ELb1ELb1ELb0ELb1ELb0ELb1EEEEEEEEEvNT_6ParamsE)
        .other          _ZN7cutlass13device_kernelIN5flash19enable_sm80_to_sm89INS1_16FlashAttnFwdSm80INS1_25CollectiveMainloopFwdSm80ILi4ELi1ELb0EN4cute5tupleIJNS5_1CILi128EEENS7_ILi48EEENS7_ILi96EEEEEELi96ENS_6half_tEfNS_4arch4Sm80ELb0ELb1ELb1ELb1ELb1ELb0ELb1ELb1EEENS1_21CollectiveEpilogueFwdINS6_IJS8_SA_S9_EEENS6_IJNS7_ILi1EEESI_SI_EEESC_SE_Li128ELb1ELb1ELb1ELb0EEENS1_36VarlenDynamicPersistentTileSchedulerILi128ELi48ELi128ELi128ELb1ELb1ELb0ELb1ELb0ELb1EEEEEEEEEvNT_6ParamsE,@"STO_CUDA_ENTRY STV_DEFAULT"
_ZN7cutlass13device_kernelIN5flash19enable_sm80_to_sm89INS1_16FlashAttnFwdSm80INS1_25CollectiveMainloopFwdSm80ILi4ELi1ELb0EN4cute5tupleIJNS5_1CILi128EEENS7_ILi48EEENS7_ILi96EEEEEELi96ENS_6half_tEfNS_4arch4Sm80ELb0ELb1ELb1ELb1ELb1ELb0ELb1ELb1EEENS1_21CollectiveEpilogueFwdINS6_IJS8_SA_S9_EEENS6_IJNS7_ILi1EEESI_SI_EEESC_SE_Li128ELb1ELb1ELb1ELb0EEENS1_36VarlenDynamicPersistentTileSchedulerILi128ELi48ELi128ELi128ELb1ELb1ELb0ELb1ELb0ELb1EEEEEEEEEvNT_6ParamsE:
[----:B------:R-:W-:Y:S01]  /*0000*/  LDC R1, c[0x0][0x37c] ;  /* 0x0000df00ff017b82 */ /* 0x000fe20000000800 */
[----:B------:R-:W-:Y:S05]  /*0010*/  EXIT ;  /* 0x000000000000794d */ /* 0x000fea0003800000 */
.L_x_4:
        /* <DEDUP_REMOVED lines=14> */
.L_x_13:


//--------------------- .text._ZN7cutlass13device_kernelIN5flash19enable_sm80_to_sm89INS1_16FlashAttnFwdSm80INS1_25CollectiveMainloopFwdSm80ILi4ELi1ELb0EN4cute5tupleIJNS5_1CILi128EEENS7_ILi48EEENS7_ILi96EEEEEELi96ENS_6half_tEfNS_4arch4Sm80ELb0ELb1ELb1ELb1ELb1ELb1ELb1ELb1EEENS1_21CollectiveEpilogueFwdINS6_IJS8_SA_S9_EEENS6_IJNS7_ILi1EEESI_SI_EEESC_SE_Li128ELb1ELb1ELb1ELb0EEENS1_36VarlenDynamicPersistentTileSchedulerILi128ELi48ELi128ELi128ELb1ELb1ELb0ELb1ELb0ELb1EEEEEEEEEvNT_6ParamsE --------------------------
	.section	.text._ZN7cutlass13device_kernelIN5flash19enable_sm80_to_sm89INS1_16FlashAttnFwdSm80INS1_25CollectiveMainloopFwdSm80ILi4ELi1ELb0EN4cute5tupleIJNS5_1CILi128EEENS7_ILi48EEENS7_ILi96EEEEEELi96ENS_6half_tEfNS_4arch4Sm80ELb0ELb1ELb1ELb1ELb1ELb1ELb1ELb1EEENS1_21CollectiveEpilogueFwdINS6_IJS8_SA_S9_EEENS6_IJNS7_ILi1EEESI_SI_EEESC_SE_Li128ELb1ELb1ELb1ELb0EEENS1_36VarlenDynamicPersistentTileSchedulerILi128ELi48ELi128ELi128ELb1ELb1ELb0ELb1ELb0ELb1EEEEEEEEEvNT_6ParamsE,"ax",@progbits
	.align	128
.text._ZN7cutlass13device_kernelIN5flash19enable_sm80_to_sm89INS1_16FlashAttnFwdSm80INS1_25CollectiveMainloopFwdSm80ILi4ELi1ELb0EN4cute5tupleIJNS5_1CILi128EEENS7_ILi48EEENS7_ILi96EEEEEELi96ENS_6half_tEfNS_4arch4Sm80ELb0ELb1ELb1ELb1ELb1ELb1ELb1ELb1EEENS1_21CollectiveEpilogueFwdINS6_IJS8_SA_S9_EEENS6_IJNS7_ILi1EEESI_SI_EEESC_SE_Li128ELb1ELb1ELb1ELb0EEENS1_36VarlenDynamicPersistentTileSchedulerILi128ELi48ELi128ELi128ELb1ELb1ELb0ELb1ELb0ELb1EEEEEEEEEvNT_6ParamsE:
        .type           _ZN7cutlass13device_kernelIN5flash19enable_sm80_to_sm89INS1_16FlashAttnFwdSm80INS1_25CollectiveMainloopFwdSm80ILi4ELi1ELb0EN4cute5tupleIJNS5_1CILi128EEENS7_ILi48EEENS7_ILi96EEEEEELi96ENS_6half_tEfNS_4arch4Sm80ELb0ELb1ELb1ELb1ELb1ELb1ELb1ELb1EEENS1_21CollectiveEpilogueFwdINS6_IJS8_SA_S9_EEENS6_IJNS7_ILi1EEESI_SI_EEESC_SE_Li128ELb1ELb1ELb1ELb0EEENS1_36VarlenDynamicPersistentTileSchedulerILi128ELi48ELi128ELi128ELb1ELb1ELb0ELb1ELb0ELb1EEEEEEEEEvNT_6ParamsE,@function
        .size           _ZN7cutlass13device_kernelIN5flash19enable_sm80_to_sm89INS1_16FlashAttnFwdSm80INS1_25CollectiveMainloopFwdSm80ILi4ELi1ELb0EN4cute5tupleIJNS5_1CILi128EEENS7_ILi48EEENS7_ILi96EEEEEELi96ENS_6half_tEfNS_4arch4Sm80ELb0ELb1ELb1ELb1ELb1ELb1ELb1ELb1EEENS1_21CollectiveEpilogueFwdINS6_IJS8_SA_S9_EEENS6_IJNS7_ILi1EEESI_SI_EEESC_SE_Li128ELb1ELb1ELb1ELb0EEENS1_36VarlenDynamicPersistentTileSchedulerILi128ELi48ELi128ELi128ELb1ELb1ELb0ELb1ELb0ELb1EEEEEEEEEvNT_6ParamsE,(.L_x_14 - _ZN7cutlass13device_kernelIN5flash19enable_sm80_to_sm89INS1_16FlashAttnFwdSm80INS1_25CollectiveMainloopFwdSm80ILi4ELi1ELb0EN4cute5tupleIJNS5_1CILi128EEENS7_ILi48EEENS7_ILi96EEEEEELi96ENS_6half_tEfNS_4arch4Sm80ELb0ELb1ELb1ELb1ELb1ELb1ELb1ELb1EEENS1_21CollectiveEpilogueFwdINS6_IJS8_SA_S9_EEENS6_IJNS7_ILi1EEESI_SI_EEESC_SE_Li128ELb1ELb1ELb1ELb0EEENS1_36VarlenDynamicPersistentTileSchedulerILi128ELi48ELi128ELi128ELb1ELb1ELb0ELb1ELb0ELb1EEEEEEEEEvNT_6ParamsE)
        .other          _ZN7cutlass13device_kernelIN5flash19enable_sm80_to_sm89INS1_16FlashAttnFwdSm80INS1_25CollectiveMainloopFwdSm80ILi4ELi1ELb0EN4cute5tupleIJNS5_1CILi128EEENS7_ILi48EEENS7_ILi96EEEEEELi96ENS_6half_tEfNS_4arch4Sm80ELb0ELb1ELb1ELb1ELb1ELb1ELb1ELb1EEENS1_21CollectiveEpilogueFwdINS6_IJS8_SA_S9_EEENS6_IJNS7_ILi1EEESI_SI_EEESC_SE_Li128ELb1ELb1ELb1ELb0EEENS1_36VarlenDynamicPersistentTileSchedulerILi128ELi48ELi128ELi128ELb1ELb1ELb0ELb1ELb0ELb1EEEEEEEEEvNT_6ParamsE,@"STO_CUDA_ENTRY STV_DEFAULT"
_ZN7cutlass13device_kernelIN5flash19enable_sm80_to_sm89INS1_16FlashAttnFwdSm80INS1_25CollectiveMainloopFwdSm80ILi4ELi1ELb0EN4cute5tupleIJNS5_1CILi128EEENS7_ILi48EEENS7_ILi96EEEEEELi96ENS_6half_tEfNS_4arch4Sm80ELb0ELb1ELb1ELb1ELb1ELb1ELb1ELb1EEENS1_21CollectiveEpilogueFwdINS6_IJS8_SA_S9_EEENS6_IJNS7_ILi1EEESI_SI_EEESC_SE_Li128ELb1ELb1ELb1ELb0EEENS1_36VarlenDynamicPersistentTileSchedulerILi128ELi48ELi128ELi128ELb1ELb1ELb0ELb1ELb0ELb1EEEEEEEEEvNT_6ParamsE:
[----:B------:R-:W-:Y:S01]  /*0000*/  LDC R1, c[0x0][0x37c] ;  /* 0x0000df00ff017b82 */ /* 0x000fe20000000800 */
[----:B------:R-:W-:Y:S05]  /*0010*/  EXIT ;  /* 0x000000000000794d */ /* 0x000fea0003800000 */
.L_x_5:
        /* <DEDUP_REMOVED lines=14> */
.L_x_14:


//--------------------- .text._ZN7cutlass13device_kernelIN5flash19enable_sm80_to_sm89INS1_16FlashAttnFwdSm80INS1_25CollectiveMainloopFwdSm80ILi4ELi1ELb0EN4cute5tupleIJNS5_1CILi128EEENS7_ILi64EEENS7_ILi96EEEEEELi96ENS_6half_tEfNS_4arch4Sm80ELb1ELb0ELb1ELb0ELb1ELb0ELb1ELb1EEENS1_21CollectiveEpilogueFwdINS6_IJS8_SA_S9_EEENS6_IJNS7_ILi1EEESI_SI_EEESC_SE_Li128ELb0ELb1ELb1ELb0EEENS1_30DynamicPersistentTileSchedulerILi128ELi128ELb1ELb1ELb0EEEEEEEEEvNT_6ParamsE --------------------------
	.section	.text._ZN7cutlass13device_kernelIN5flash19enable_sm80_to_sm89INS1_16FlashAttnFwdSm80INS1_25CollectiveMainloopFwdSm80ILi4ELi1ELb0EN4cute5tupleIJNS5_1CILi128EEENS7_ILi64EEENS7_ILi96EEEEEELi96ENS_6half_tEfNS_4arch4Sm80ELb1ELb0ELb1ELb0ELb1ELb0ELb1ELb1EEENS1_21CollectiveEpilogueFwdINS6_IJS8_SA_S9_EEENS6_IJNS7_ILi1EEESI_SI_EEESC_SE_Li128ELb0ELb1ELb1ELb0EEENS1_30DynamicPersistentTileSchedulerILi128ELi128ELb1ELb1ELb0EEEEEEEEEvNT_6ParamsE,"ax",@progbits
	.align	128
.text._ZN7cutlass13device_kernelIN5flash19enable_sm80_to_sm89INS1_16FlashAttnFwdSm80INS1_25CollectiveMainloopFwdSm80ILi4ELi1ELb0EN4cute5tupleIJNS5_1CILi128EEENS7_ILi64EEENS7_ILi96EEEEEELi96ENS_6half_tEfNS_4arch4Sm80ELb1ELb0ELb1ELb0ELb1ELb0ELb1ELb1EEENS1_21CollectiveEpilogueFwdINS6_IJS8_SA_S9_EEENS6_IJNS7_ILi1EEESI_SI_EEESC_SE_Li128ELb0ELb1ELb1ELb0EEENS1_30DynamicPersistentTileSchedulerILi128ELi128ELb1ELb1ELb0EEEEEEEEEvNT_6ParamsE:
        .type           _ZN7cutlass13device_kernelIN5flash19enable_sm80_to_sm89INS1_16FlashAttnFwdSm80INS1_25CollectiveMainloopFwdSm80ILi4ELi1ELb0EN4cute5tupleIJNS5_1CILi128EEENS7_ILi64EEENS7_ILi96EEEEEELi96ENS_6half_tEfNS_4arch4Sm80ELb1ELb0ELb1ELb0ELb1ELb0ELb1ELb1EEENS1_21CollectiveEpilogueFwdINS6_IJS8_SA_S9_EEENS6_IJNS7_ILi1EEESI_SI_EEESC_SE_Li128ELb0ELb1ELb1ELb0EEENS1_30DynamicPersistentTileSchedulerILi128ELi128ELb1ELb1ELb0EEEEEEEEEvNT_6ParamsE,@function
        .size           _ZN7cutlass13device_kernelIN5flash19enable_sm80_to_sm89INS1_16FlashAttnFwdSm80INS1_25CollectiveMainloopFwdSm80ILi4ELi1ELb0EN4cute5tupleIJNS5_1CILi128EEENS7_ILi64EEENS7_ILi96EEEEEELi96ENS_6half_tEfNS_4arch4Sm80ELb1ELb0ELb1ELb0ELb1ELb0ELb1ELb1EEENS1_21CollectiveEpilogueFwdINS6_IJS8_SA_S9_EEENS6_IJNS7_ILi1EEESI_SI_EEESC_SE_Li128ELb0ELb1ELb1ELb0EEENS1_30DynamicPersistentTileSchedulerILi128ELi128ELb1ELb1ELb0EEEEEEEEEvNT_6ParamsE,(.L_x_15 - _ZN7cutlass13device_kernelIN5flash19enable_sm80_to_sm89INS1_16FlashAttnFwdSm80INS1_25CollectiveMainloopFwdSm80ILi4ELi1ELb0EN4cute5tupleIJNS5_1CILi128EEENS7_ILi64EEENS7_ILi96EEEEEELi96ENS_6half_tEfNS_4arch4Sm80ELb1ELb0ELb1ELb0ELb1ELb0ELb1ELb1EEENS1_21CollectiveEpilogueFwdINS6_IJS8_SA_S9_EEENS6_IJNS7_ILi1EEESI_SI_EEESC_SE_Li128ELb0ELb1ELb1ELb0EEENS1_30DynamicPersistentTileSchedulerILi128ELi128ELb1ELb1ELb0EEEEEEEEEvNT_6ParamsE)
        .other          _ZN7cutlass13device_kernelIN5flash19enable_sm80_to_sm89INS1_16FlashAttnFwdSm80INS1_25CollectiveMainloopFwdSm80ILi4ELi1ELb0EN4cute5tupleIJNS5_1CILi128EEENS7_ILi64EEENS7_ILi96EEEEEELi96ENS_6half_tEfNS_4arch4Sm80ELb1ELb0ELb1ELb0ELb1ELb0ELb1ELb1EEENS1_21CollectiveEpilogueFwdINS6_IJS8_SA_S9_EEENS6_IJNS7_ILi1EEESI_SI_EEESC_SE_Li128ELb0ELb1ELb1ELb0EEENS1_30DynamicPersistentTileSchedulerILi128ELi128ELb1ELb1ELb0EEEEEEEEEvNT_6ParamsE,@"STO_CUDA_ENTRY STV_DEFAULT"
_ZN7cutlass13device_kernelIN5flash19enable_sm80_to_sm89INS1_16FlashAttnFwdSm80INS1_25CollectiveMainloopFwdSm80ILi4ELi1ELb0EN4cute5tupleIJNS5_1CILi128EEENS7_ILi64EEENS7_ILi96EEEEEELi96ENS_6half_tEfNS_4arch4Sm80ELb1ELb0ELb1ELb0ELb1ELb0ELb1ELb1EEENS1_21CollectiveEpilogueFwdINS6_IJS8_SA_S9_EEENS6_IJNS7_ILi1EEESI_SI_EEESC_SE_Li128ELb0ELb1ELb1ELb0EEENS1_30DynamicPersistentTileSchedulerILi128ELi128ELb1ELb1ELb0EEEEEEEEEvNT_6ParamsE:
[----:B------:R-:W-:Y:S01]  /*0000*/  LDC R1, c[0x0][0x37c] ;  /* 0x0000df00ff017b82 */ /* 0x000fe20000000800 */
[----:B------:R-:W-:Y:S05]  /*0010*/  EXIT ;  /* 0x000000000000794d */ /* 0x000fea0003800000 */
.L_x_6:
        /* <DEDUP_REMOVED lines=14> */
.L_x_15:


//--------------------- .text._ZN7cutlass13device_kernelIN5flash19enable_sm80_to_sm89INS1_16FlashAttnFwdSm80INS1_25CollectiveMainloopFwdSm80ILi4ELi1ELb0EN4cute5tupleIJNS5_1CILi128EEENS7_ILi48EEENS7_ILi96EEEEEELi96ENS_6half_tEfNS_4arch4Sm80ELb1ELb0ELb1ELb1ELb1ELb0ELb1ELb1EEENS1_21CollectiveEpilogueFwdINS6_IJS8_SA_S9_EEENS6_IJNS7_ILi1EEESI_SI_EEESC_SE_Li128ELb1ELb1ELb1ELb0EEENS1_36VarlenDynamicPersistentTileSchedulerILi128ELi48ELi128ELi128ELb1ELb1ELb0ELb1ELb1ELb1EEEEEEEEEvNT_6ParamsE --------------------------
	.section	.text._ZN7cutlass13device_kernelIN5flash19enable_sm80_to_sm89INS1_16FlashAttnFwdSm80INS1_25CollectiveMainloopFwdSm80ILi4ELi1ELb0EN4cute5tupleIJNS5_1CILi128EEENS7_ILi48EEENS7_ILi96EEEEEELi96ENS_6half_tEfNS_4arch4Sm80ELb1ELb0ELb1ELb1ELb1ELb0ELb1ELb1EEENS1_21CollectiveEpilogueFwdINS6_IJS8_SA_S9_EEENS6_IJNS7_ILi1EEESI_SI_EEESC_SE_Li128ELb1ELb1ELb1ELb0EEENS1_36VarlenDynamicPersistentTileSchedulerILi128ELi48ELi128ELi128ELb1ELb1ELb0ELb1ELb1ELb1EEEEEEEEEvNT_6ParamsE,"ax",@progbits
	.align	128
.text._ZN7cutlass13device_kernelIN5flash19enable_sm80_to_sm89INS1_16FlashAttnFwdSm80INS1_25CollectiveMainloopFwdSm80ILi4ELi1ELb0EN4cute5tupleIJNS5_1CILi128EEENS7_ILi48EEENS7_ILi96EEEEEELi96ENS_6half_tEfNS_4arch4Sm80ELb1ELb0ELb1ELb1ELb1ELb0ELb1ELb1EEENS1_21CollectiveEpilogueFwdINS6_IJS8_SA_S9_EEENS6_IJNS7_ILi1EEESI_SI_EEESC_SE_Li128ELb1ELb1ELb1ELb0EEENS1_36VarlenDynamicPersistentTileSchedulerILi128ELi48ELi128ELi128ELb1ELb1ELb0ELb1ELb1ELb1EEEEEEEEEvNT_6ParamsE:
        .type           _ZN7cutlass13device_kernelIN5flash19enable_sm80_to_sm89INS1_16FlashAttnFwdSm80INS1_25CollectiveMainloopFwdSm80ILi4ELi1ELb0EN4cute5tupleIJNS5_1CILi128EEENS7_ILi48EEENS7_ILi96EEEEEELi96ENS_6half_tEfNS_4arch4Sm80ELb1ELb0ELb1ELb1ELb1ELb0ELb1ELb1EEENS1_21CollectiveEpilogueFwdINS6_IJS8_SA_S9_EEENS6_IJNS7_ILi1EEESI_SI_EEESC_SE_Li128ELb1ELb1ELb1ELb0EEENS1_36VarlenDynamicPersistentTileSchedulerILi128ELi48ELi128ELi128ELb1ELb1ELb0ELb1ELb1ELb1EEEEEEEEEvNT_6ParamsE,@function
        .size           _ZN7cutlass13device_kernelIN5flash19enable_sm80_to_sm89INS1_16FlashAttnFwdSm80INS1_25CollectiveMainloopFwdSm80ILi4ELi1ELb0EN4cute5tupleIJNS5_1CILi128EEENS7_ILi48EEENS7_ILi96EEEEEELi96ENS_6half_tEfNS_4arch4Sm80ELb1ELb0ELb1ELb1ELb1ELb0ELb1ELb1EEENS1_21CollectiveEpilogueFwdINS6_IJS8_SA_S9_EEENS6_IJNS7_ILi1EEESI_SI_EEESC_SE_Li128ELb1ELb1ELb1ELb0EEENS1_36VarlenDynamicPersistentTileSchedulerILi128ELi48ELi128ELi128ELb1ELb1ELb0ELb1ELb1ELb1EEEEEEEEEvNT_6ParamsE,(.L_x_16 - _ZN7cutlass13device_kernelIN5flash19enable_sm80_to_sm89INS1_16FlashAttnFwdSm80INS1_25CollectiveMainloopFwdSm80ILi4ELi1ELb0EN4cute5tupleIJNS5_1CILi128EEENS7_ILi48EEENS7_ILi96EEEEEELi96ENS_6half_tEfNS_4arch4Sm80ELb1ELb0ELb1ELb1ELb1ELb0ELb1ELb1EEENS1_21CollectiveEpilogueFwdINS6_IJS8_SA_S9_EEENS6_IJNS7_ILi1EEESI_SI_EEESC_SE_Li128ELb1ELb1ELb1ELb0EEENS1_36VarlenDynamicPersistentTileSchedulerILi128ELi48ELi128ELi128ELb1ELb1ELb0ELb1ELb1ELb1EEEEEEEEEvNT_6ParamsE)
        .other          _ZN7cutlass13device_kernelIN5flash19enable_sm80_to_sm89INS1_16FlashAttnFwdSm80INS1_25CollectiveMainloopFwdSm80ILi4ELi1ELb0EN4cute5tupleIJNS5_1CILi128EEENS7_ILi48EEENS7_ILi96EEEEEELi96ENS_6half_tEfNS_4arch4Sm80ELb1ELb0ELb1ELb1ELb1ELb0ELb1ELb1EEENS1_21CollectiveEpilogueFwdINS6_IJS8_SA_S9_EEENS6_IJNS7_ILi1EEESI_SI_EEESC_SE_Li128ELb1ELb1ELb1ELb0EEENS1_36VarlenDynamicPersistentTileSchedulerILi128ELi48ELi128ELi128ELb1ELb1ELb0ELb1ELb1ELb1EEEEEEEEEvNT_6ParamsE,@"STO_CUDA_ENTRY STV_DEFAULT"
_ZN7cutlass13device_kernelIN5flash19enable_sm80_to_sm89INS1_16FlashAttnFwdSm80INS1_25CollectiveMainloopFwdSm80ILi4ELi1ELb0EN4cute5tupleIJNS5_1CILi128EEENS7_ILi48EEENS7_ILi96EEEEEELi96ENS_6half_tEfNS_4arch4Sm80ELb1ELb0ELb1ELb1ELb1ELb0ELb1ELb1EEENS1_21CollectiveEpilogueFwdINS6_IJS8_SA_S9_EEENS6_IJNS7_ILi1EEESI_SI_EEESC_SE_Li128ELb1ELb1ELb1ELb0EEENS1_36VarlenDynamicPersistentTileSchedulerILi128ELi48ELi128ELi128ELb1ELb1ELb0ELb1ELb1ELb1EEEEEEEEEvNT_6ParamsE:
[----:B------:R-:W-:Y:S01]  /*0000*/  LDC R1, c[0x0][0x37c] ;  /* 0x0000df00ff017b82 */ /* 0x000fe20000000800 */
[----:B------:R-:W-:Y:S05]  /*0010*/  EXIT ;  /* 0x000000000000794d */ /* 0x000fea0003800000 */
.L_x_7:
        /* <DEDUP_REMOVED lines=14> */
.L_x_16:


//--------------------- .text._ZN7cutlass13device_kernelIN5flash19enable_sm80_to_sm89INS1_16FlashAttnFwdSm80INS1_25CollectiveMainloopFwdSm80ILi4ELi1ELb0EN4cute5tupleIJNS5_1CILi128EEENS7_ILi48EEENS7_ILi96EEEEEELi96ENS_6half_tEfNS_4arch4Sm80ELb1ELb0ELb1ELb1ELb1ELb1ELb1ELb1EEENS1_21CollectiveEpilogueFwdINS6_IJS8_SA_S9_EEENS6_IJNS7_ILi1EEESI_SI_EEESC_SE_Li128ELb1ELb1ELb1ELb0EEENS1_36VarlenDynamicPersistentTileSchedulerILi128ELi48ELi128ELi128ELb1ELb1ELb0ELb1ELb1ELb1EEEEEEEEEvNT_6ParamsE --------------------------
	.section	.text._ZN7cutlass13device_kernelIN5flash19enable_sm80_to_sm89INS1_16FlashAttnFwdSm80INS1_25CollectiveMainloopFwdSm80ILi4ELi1ELb0EN4cute5tupleIJNS5_1CILi128EEENS7_ILi48EEENS7_ILi96EEEEEELi96ENS_6half_tEfNS_4arch4Sm80ELb1ELb0ELb1ELb1ELb1ELb1ELb1ELb1EEENS1_21CollectiveEpilogueFwdINS6_IJS8_SA_S9_EEENS6_IJNS7_ILi1EEESI_SI_EEESC_SE_Li128ELb1ELb1ELb1ELb0EEENS1_36VarlenDynamicPersistentTileSchedulerILi128ELi48ELi128ELi128ELb1ELb1ELb0ELb1ELb1ELb1EEEEEEEEEvNT_6ParamsE,"ax",@progbits
	.align	128
.text._ZN7cutlass13device_kernelIN5flash19enable_sm80_to_sm89INS1_16FlashAttnFwdSm80INS1_25CollectiveMainloopFwdSm80ILi4ELi1ELb0EN4cute5tupleIJNS5_1CILi128EEENS7_ILi48EEENS7_ILi96EEEEEELi96ENS_6half_tEfNS_4arch4Sm80ELb1ELb0ELb1ELb1ELb1ELb1ELb1ELb1EEENS1_21CollectiveEpilogueFwdINS6_IJS8_SA_S9_EEENS6_IJNS7_ILi1EEESI_SI_EEESC_SE_Li128ELb1ELb1ELb1ELb0EEENS1_36VarlenDynamicPersistentTileSchedulerILi128ELi48ELi128ELi128ELb1ELb1ELb0ELb1ELb1ELb1EEEEEEEEEvNT_6ParamsE:
        .type           _ZN7cutlass13device_kernelIN5flash19enable_sm80_to_sm89INS1_16FlashAttnFwdSm80INS1_25CollectiveMainloopFwdSm80ILi4ELi1ELb0EN4cute5tupleIJNS5_1CILi128EEENS7_ILi48EEENS7_ILi96EEEEEELi96ENS_6half_tEfNS_4arch4Sm80ELb1ELb0ELb1ELb1ELb1ELb1ELb1ELb1EEENS1_21CollectiveEpilogueFwdINS6_IJS8_SA_S9_EEENS6_IJNS7_ILi1EEESI_SI_EEESC_SE_Li128ELb1ELb1ELb1ELb0EEENS1_36VarlenDynamicPersistentTileSchedulerILi128ELi48ELi128ELi128ELb1ELb1ELb0ELb1ELb1ELb1EEEEEEEEEvNT_6ParamsE,@function
        .size           _ZN7cutlass13device_kernelIN5flash19enable_sm80_to_sm89INS1_16FlashAttnFwdSm80INS1_25CollectiveMainloopFwdSm80ILi4ELi1ELb0EN4cute5tupleIJNS5_1CILi128EEENS7_ILi48EEENS7_ILi96EEEEEELi96ENS_6half_tEfNS_4arch4Sm80ELb1ELb0ELb1ELb1ELb1ELb1ELb1ELb1EEENS1_21CollectiveEpilogueFwdINS6_IJS8_SA_S9_EEENS6_IJNS7_ILi1EEESI_SI_EEESC_SE_Li128ELb1ELb1ELb1ELb0EEENS1_36VarlenDynamicPersistentTileSchedulerILi128ELi48ELi128ELi128ELb1ELb1ELb0ELb1ELb1ELb1EEEEEEEEEvNT_6ParamsE,(.L_x_17 - _ZN7cutlass13device_kernelIN5flash19enable_sm80_to_sm89INS1_16FlashAttnFwdSm80INS1_25CollectiveMainloopFwdSm80ILi4ELi1ELb0EN4cute5tupleIJNS5_1CILi128EEENS7_ILi48EEENS7_ILi96EEEEEELi96ENS_6half_tEfNS_4arch4Sm80ELb1ELb0ELb1ELb1ELb1ELb1ELb1ELb1EEENS1_21CollectiveEpilogueFwdINS6_IJS8_SA_S9_EEENS6_IJNS7_ILi1EEESI_SI_EEESC_SE_Li128ELb1ELb1ELb1ELb0EEENS1_36VarlenDynamicPersistentTileSchedulerILi128ELi48ELi128ELi128ELb1ELb1ELb0ELb1ELb1ELb1EEEEEEEEEvNT_6ParamsE)
        .other          _ZN7cutlass13device_kernelIN5flash19enable_sm80_to_sm89INS1_16FlashAttnFwdSm80INS1_25CollectiveMainloopFwdSm80ILi4ELi1ELb0EN4cute5tupleIJNS5_1CILi128EEENS7_ILi48EEENS7_ILi96EEEEEELi96ENS_6half_tEfNS_4arch4Sm80ELb1ELb0ELb1ELb1ELb1ELb1ELb1ELb1EEENS1_21CollectiveEpilogueFwdINS6_IJS8_SA_S9_EEENS6_IJNS7_ILi1EEESI_SI_EEESC_SE_Li128ELb1ELb1ELb1ELb0EEENS1_36VarlenDynamicPersistentTileSchedulerILi128ELi48ELi128ELi128ELb1ELb1ELb0ELb1ELb1ELb1EEEEEEEEEvNT_6ParamsE,@"STO_CUDA_ENTRY STV_DEFAULT"
_ZN7cutlass13device_kernelIN5flash19enable_sm80_to_sm89INS1_16FlashAttnFwdSm80INS1_25CollectiveMainloopFwdSm80ILi4ELi1ELb0EN4cute5tupleIJNS5_1CILi128EEENS7_ILi48EEENS7_ILi96EEEEEELi96ENS_6half_tEfNS_4arch4Sm80ELb1ELb0ELb1ELb1ELb1ELb1ELb1ELb1EEENS1_21CollectiveEpilogueFwdINS6_IJS8_SA_S9_EEENS6_IJNS7_ILi1EEESI_SI_EEESC_SE_Li128ELb1ELb1ELb1ELb0EEENS1_36VarlenDynamicPersistentTileSchedulerILi128ELi48ELi128ELi128ELb1ELb1ELb0ELb1ELb1ELb1EEEEEEEEEvNT_6ParamsE:
[----:B------:R-:W-:Y:S01]  /*0000*/  LDC R1, c[0x0][0x37c] ;  /* 0x0000df00ff017b82 */ /* 0x000fe20000000800 */
[----:B------:R-:W-:Y:S05]  /*0010*/  EXIT ;  /* 0x000000000000794d */ /* 0x000fea0003800000 */
.L_x_8:
        /* <DEDUP_REMOVED lines=14> */
.L_x_17:


//--------------------- .nv.shared.reserved.0     --------------------------
	.section	.nv.shared.reserved.0,"aw",@nobits
	.weak		__nv_reservedSMEM_offset_0_alias
	.size		__nv_reservedSMEM_offset_0_alias, 0, 64
	.other		__nv_reservedSMEM_offset_0_alias,@"STO_CUDA_RESERVED_SHARED STV_DEFAULT"
__nv_reservedSMEM_offset_0_alias:
	.zero		0
	.zero		64


//--------------------- .nv.global                --------------------------
	.section	.nv.global,"aw",@nobits
.nv.global:
	.type		_ZN85_INTERNAL_b78af6b4_49_flash_fwd_hdim96_fp16_paged_split_softcap_sm80_cu_e763cb1e_37834cute1_E,@object
	.size		_ZN85_INTERNAL_b78af6b4_49_flash_fwd_hdim96_fp16_paged_split_softcap_sm80_cu_e763cb1e_37834cute1_E,(_ZN85_INTERNAL_b78af6b4_49_flash_fwd_hdim96_fp16_paged_split_softcap_sm80_cu_e763cb1e_37834cuda3std3__45__cpo6cbeginE - _ZN85_INTERNAL_b78af6b4_49_flash_fwd_hdim96_fp16_paged_split_softcap_sm80_cu_e763cb1e_37834cute1_E)
_ZN85_INTERNAL_b78af6b4_49_flash_fwd_hdim96_fp16_paged_split_softcap_sm80_cu_e763cb1e_37834cute1_E:
	.zero		1
	.type		_ZN85_INTERNAL_b78af6b4_49_flash_fwd_hdim96_fp16_paged_split_softcap_sm80_cu_e763cb1e_37834cuda3std3__45__cpo6cbeginE,@object
	.size		_ZN85_INTERNAL_b78af6b4_49_flash_fwd_hdim96_fp16_paged_split_softcap_sm80_cu_e763cb1e_37834cuda3std3__45__cpo6cbeginE,(_ZN85_INTERNAL_b78af6b4_49_flash_fwd_hdim96_fp16_paged_split_softcap_sm80_cu_e763cb1e_37834cuda3std3__48in_placeE - _ZN85_INTERNAL_b78af6b4_49_flash_fwd_hdim96_fp16_paged_split_softcap_sm80_cu_e763cb1e_37834cuda3std3__45__cpo6cbeginE)
_ZN85_INTERNAL_b78af6b4_49_flash_fwd_hdim96_fp16_paged_split_softcap_sm80_cu_e763cb1e_37834cuda3std3__45__cpo6cbeginE:
	.zero		1
	.type		_ZN85_INTERNAL_b78af6b4_49_flash_fwd_hdim96_fp16_paged_split_softcap_sm80_cu_e763cb1e_37834cuda3std3__48in_placeE,@object
	.size		_ZN85_INTERNAL_b78af6b4_49_flash_fwd_hdim96_fp16_paged_split_softcap_sm80_cu_e763cb1e_37834cuda3std3__48in_placeE,(_ZN85_INTERNAL_b78af6b4_49_flash_fwd_hdim96_fp16_paged_split_softcap_sm80_cu_e763cb1e_37834cuda3std6ranges3__45__cpo9iter_moveE - _ZN85_INTERNAL_b78af6b4_49_flash_fwd_hdim96_fp16_paged_split_softcap_sm80_cu_e763cb1e_37834cuda3std3__48in_placeE)
_ZN85_INTERNAL_b78af6b4_49_flash_fwd_hdim96_fp16_paged_split_softcap_sm80_cu_e763cb1e_37834cuda3std3__48in_placeE:
	.zero		1
	.type		_ZN85_INTERNAL_b78af6b4_49_flash_fwd_hdim96_fp16_paged_split_softcap_sm80_cu_e763cb1e_37834cuda3std6ranges3__45__cpo9iter_moveE,@object
	.size		_ZN85_INTERNAL_b78af6b4_49_flash_fwd_hdim96_fp16_paged_split_softcap_sm80_cu_e763cb1e_37834cuda3std6ranges3__45__cpo9iter_moveE,(_ZN85_INTERNAL_b78af6b4_49_flash_fwd_hdim96_fp16_paged_split_softcap_sm80_cu_e763cb1e_37834cuda3std3__45__cpo5beginE - _ZN85_INTERNAL_b78af6b4_49_flash_fwd_hdim96_fp16_paged_split_softcap_sm80_cu_e763cb1e_37834cuda3std6ranges3__45__cpo9iter_moveE)
_ZN85_INTERNAL_b78af6b4_49_flash_fwd_hdim96_fp16_paged_split_softcap_sm80_cu_e763cb1e_37834cuda3std6ranges3__45__cpo9iter_moveE:
	.zero		1
	.type		_ZN85_INTERNAL_b78af6b4_49_flash_fwd_hdim96_fp16_paged_split_softcap_sm80_cu_e763cb1e_37834cuda3std3__45__cpo5beginE,@object
	.size		_ZN85_INTERNAL_b78af6b4_49_flash_fwd_hdim96_fp16_paged_split_softcap_sm80_cu_e763cb1e_37834cuda3std3__45__cpo5beginE,(_ZN85_INTERNAL_b78af6b4_49_flash_fwd_hdim96_fp16_paged_split_softcap_sm80_cu_e763cb1e_37834cuda3std3__487_GLOBAL__N__b78af6b4_49_flash_fwd_hdim96_fp16_paged_split_softcap_sm80_cu_e763cb1e_37836ignoreE - _ZN85_INTERNAL_b78af6b4_49_flash_fwd_hdim96_fp16_paged_split_softcap_sm80_cu_e763cb1e_37834cuda3std3__45__cpo5beginE)
_ZN85_INTERNAL_b78af6b4_49_flash_fwd_hdim96_fp16_paged_split_softcap_sm80_cu_e763cb1e_37834cuda3std3__45__cpo5beginE:
	.zero		1
	.type		_ZN85_INTERNAL_b78af6b4_49_flash_fwd_hdim96_fp16_paged_split_softcap_sm80_cu_e763cb1e_37834cuda3std3__487_GLOBAL__N__b78af6b4_49_flash_fwd_hdim96_fp16_paged_split_softcap_sm80_cu_e763cb1e_37836ignoreE,@object
	.size		_ZN85_INTERNAL_b78af6b4_49_flash_fwd_hdim96_fp16_paged_split_softcap_sm80_cu_e763cb1e_37834cuda3std3__487_GLOBAL__N__b78af6b4_49_flash_fwd_hdim96_fp16_paged_split_softcap_sm80_cu_e763cb1e_37836ignoreE,(_ZN85_INTERNAL_b78af6b4_49_flash_fwd_hdim96_fp16_paged_split_softcap_sm80_cu_e763cb1e_37834cute7productE - _ZN85_INTERNAL_b78af6b4_49_flash_fwd_hdim96_fp16_paged_split_softcap_sm80_cu_e763cb1e_37834cuda3std3__487_GLOBAL__N__b78af6b4_49_flash_fwd_hdim96_fp16_paged_split_softcap_sm80_cu_e763cb1e_37836ignoreE)
_ZN85_INTERNAL_b78af6b4_49_flash_fwd_hdim96_fp16_paged_split_softcap_sm80_cu_e763cb1e_37834cuda3std3__487_GLOBAL__N__b78af6b4_49_flash_fwd_hdim96_fp16_paged_split_softcap_sm80_cu_e763cb1e_37836ignoreE:
	.zero		1
	.type		_ZN85_INTERNAL_b78af6b4_49_flash_fwd_hdim96_fp16_paged_split_softcap_sm80_cu_e763cb1e_37834cute7productE,@object
	.size		_ZN85_INTERNAL_b78af6b4_49_flash_fwd_hdim96_fp16_paged_split_softcap_sm80_cu_e763cb1e_37834cute7productE,(_ZN85_INTERNAL_b78af6b4_49_flash_fwd_hdim96_fp16_paged_split_softcap_sm80_cu_e763cb1e_37834cuda3std3__45__cpo3endE - _ZN85_INTERNAL_b78af6b4_49_flash_fwd_hdim96_fp16_paged_split_softcap_sm80_cu_e763cb1e_37834cute7productE)
_ZN85_INTERNAL_b78af6b4_49_flash_fwd_hdim96_fp16_paged_split_softcap_sm80_cu_e763cb1e_37834cute7productE:
	.zero		1
	.type		_ZN85_INTERNAL_b78af6b4_49_flash_fwd_hdim96_fp16_paged_split_softcap_sm80_cu_e763cb1e_37834cuda3std3__45__cpo3endE,@object
	.size		_ZN85_INTERNAL_b78af6b4_49_flash_fwd_hdim96_fp16_paged_split_softcap_sm80_cu_e763cb1e_37834cuda3std3__45__cpo3endE,(_ZN85_INTERNAL_b78af6b4_49_flash_fwd_hdim96_fp16_paged_split_softcap_sm80_cu_e763cb1e_37834cuda3std3__419piecewise_constructE - _ZN85_INTERNAL_b78af6b4_49_flash_fwd_hdim96_fp16_paged_split_softcap_sm80_cu_e763cb1e_37834cuda3std3__45__cpo3endE)
_ZN85_INTERNAL_b78af6b4_49_flash_fwd_hdim96_fp16_paged_split_softcap_sm80_cu_e763cb1e_37834cuda3std3__45__cpo3endE:
	.zero		1
	.type		_ZN85_INTERNAL_b78af6b4_49_flash_fwd_hdim96_fp16_paged_split_softcap_sm80_cu_e763cb1e_37834cuda3std3__419piecewise_constructE,@object
	.size		_ZN85_INTERNAL_b78af6b4_49_flash_fwd_hdim96_fp16_paged_split_softcap_sm80_cu_e763cb1e_37834cuda3std3__419piecewise_constructE,(_ZN85_INTERNAL_b78af6b4_49_flash_fwd_hdim96_fp16_paged_split_softcap_sm80_cu_e763cb1e_37834cuda3std3__45__cpo4cendE - _ZN85_INTERNAL_b78af6b4_49_flash_fwd_hdim96_fp16_paged_split_softcap_sm80_cu_e763cb1e_37834cuda3std3__419piecewise_constructE)
_ZN85_INTERNAL_b78af6b4_49_flash_fwd_hdim96_fp16_paged_split_softcap_sm80_cu_e763cb1e_37834cuda3std3__419piecewise_constructE:
	.zero		1
	.type		_ZN85_INTERNAL_b78af6b4_49_flash_fwd_hdim96_fp16_paged_split_softcap_sm80_cu_e763cb1e_37834cuda3std3__45__cpo4cendE,@object
	.size		_ZN85_INTERNAL_b78af6b4_49_flash_fwd_hdim96_fp16_paged_split_softcap_sm80_cu_e763cb1e_37834cuda3std3__45__cpo4cendE,(_ZN85_INTERNAL_b78af6b4_49_flash_fwd_hdim96_fp16_paged_split_softcap_sm80_cu_e763cb1e_37834cuda3std6ranges3__45__cpo4swapE - _ZN85_INTERNAL_b78af6b4_49_flash_fwd_hdim96_fp16_paged_split_softcap_sm80_cu_e763cb1e_37834cuda3std3__45__cpo4cendE)
_ZN85_INTERNAL_b78af6b4_49_flash_fwd_hdim96_fp16_paged_split_softcap_sm80_cu_e763cb1e_37834cuda3std3__45__cpo4cendE:
	.zero		1
	.type		_ZN85_INTERNAL_b78af6b4_49_flash_fwd_hdim96_fp16_paged_split_softcap_sm80_cu_e763cb1e_37834cuda3std6ranges3__45__cpo4swapE,@object
	.size		_ZN85_INTERNAL_b78af6b4_49_flash_fwd_hdim96_fp16_paged_split_softcap_sm80_cu_e763cb1e_37834cuda3std6ranges3__45__cpo4swapE,(.L_7 - _ZN85_INTERNAL_b78af6b4_49_flash_fwd_hdim96_fp16_paged_split_softcap_sm80_cu_e763cb1e_37834cuda3std6ranges3__45__cpo4swapE)
_ZN85_INTERNAL_b78af6b4_49_flash_fwd_hdim96_fp16_paged_split_softcap_sm80_cu_e763cb1e_37834cuda3std6ranges3__45__cpo4swapE:
	.zero		1
.L_7:


//--------------------- .nv.constant0._ZN7cutlass13device_kernelIN5flash19enable_sm80_to_sm89INS1_16FlashAttnFwdSm80INS1_25CollectiveMainloopFwdSm80ILi4ELi1ELb0EN4cute5tupleIJNS5_1CILi128EEENS7_ILi64EEENS7_ILi96EEEEEELi96ENS_6half_tEfNS_4arch4Sm80ELb0ELb0ELb1ELb0ELb1ELb0ELb1ELb1EEENS1_21CollectiveEpilogueFwdINS6_IJS8_SA_S9_EEENS6_IJNS7_ILi1EEESI_SI_EEESC_SE_Li128ELb0ELb1ELb1ELb0EEENS1_19SingleTileSchedulerILb0ELb1ELb1ELi128EEEEEEEEEvNT_6ParamsE --------------------------
	.section	.nv.constant0._ZN7cutlass13device_kernelIN5flash19enable_sm80_to_sm89INS1_16FlashAttnFwdSm80INS1_25CollectiveMainloopFwdSm80ILi4ELi1ELb0EN4cute5tupleIJNS5_1CILi128EEENS7_ILi64EEENS7_ILi96EEEEEELi96ENS_6half_tEfNS_4arch4Sm80ELb0ELb0ELb1ELb0ELb1ELb0ELb1ELb1EEENS1_21CollectiveEpilogueFwdINS6_IJS8_SA_S9_EEENS6_IJNS7_ILi1EEESI_SI_EEESC_SE_Li128ELb0ELb1ELb1ELb0EEENS1_19SingleTileSchedulerILb0ELb1ELb1ELi128EEEEEEEEEvNT_6ParamsE,"a",@progbits
	.sectionflags	@""
	.align	4
.nv.constant0._ZN7cutlass13device_kernelIN5flash19enable_sm80_to_sm89INS1_16FlashAttnFwdSm80INS1_25CollectiveMainloopFwdSm80ILi4ELi1ELb0EN4cute5tupleIJNS5_1CILi128EEENS7_ILi64EEENS7_ILi96EEEEEELi96ENS_6half_tEfNS_4arch4Sm80ELb0ELb0ELb1ELb0ELb1ELb0ELb1ELb1EEENS1_21CollectiveEpilogueFwdINS6_IJS8_SA_S9_EEENS6_IJNS7_ILi1EEESI_SI_EEESC_SE_Li128ELb0ELb1ELb1ELb0EEENS1_19SingleTileSchedulerILb0ELb1ELb1ELi128EEEEEEEEEvNT_6ParamsE:
	.zero		1944


//--------------------- .nv.constant0._ZN7cutlass13device_kernelIN5flash19enable_sm80_to_sm89INS1_16FlashAttnFwdSm80INS1_25CollectiveMainloopFwdSm80ILi4ELi1ELb0EN4cute5tupleIJNS5_1CILi128EEENS7_ILi48EEENS7_ILi96EEEEEELi96ENS_6half_tEfNS_4arch4Sm80ELb0ELb0ELb1ELb1ELb1ELb0ELb1ELb1EEENS1_21CollectiveEpilogueFwdINS6_IJS8_SA_S9_EEENS6_IJNS7_ILi1EEESI_SI_EEESC_SE_Li128ELb1ELb1ELb1ELb0EEENS1_36VarlenDynamicPersistentTileSchedulerILi128ELi48ELi128ELi128ELb1ELb1ELb0ELb0ELb1ELb1EEEEEEEEEvNT_6ParamsE --------------------------
	.section	.nv.constant0._ZN7cutlass13device_kernelIN5flash19enable_sm80_to_sm89INS1_16FlashAttnFwdSm80INS1_25CollectiveMainloopFwdSm80ILi4ELi1ELb0EN4cute5tupleIJNS5_1CILi128EEENS7_ILi48EEENS7_ILi96EEEEEELi96ENS_6half_tEfNS_4arch4Sm80ELb0ELb0ELb1ELb1ELb1ELb0ELb1ELb1EEENS1_21CollectiveEpilogueFwdINS6_IJS8_SA_S9_EEENS6_IJNS7_ILi1EEESI_SI_EEESC_SE_Li128ELb1ELb1ELb1ELb0EEENS1_36VarlenDynamicPersistentTileSchedulerILi128ELi48ELi128ELi128ELb1ELb1ELb0ELb0ELb1ELb1EEEEEEEEEvNT_6ParamsE,"a",@progbits
	.sectionflags	@""
	.align	4
.nv.constant0._ZN7cutlass13device_kernelIN5flash19enable_sm80_to_sm89INS1_16FlashAttnFwdSm80INS1_25CollectiveMainloopFwdSm80ILi4ELi1ELb0EN4cute5tupleIJNS5_1CILi128EEENS7_ILi48EEENS7_ILi96EEEEEELi96ENS_6half_tEfNS_4arch4Sm80ELb0ELb0ELb1ELb1ELb1ELb0ELb1ELb1EEENS1_21CollectiveEpilogueFwdINS6_IJS8_SA_S9_EEENS6_IJNS7_ILi1EEESI_SI_EEESC_SE_Li128ELb1ELb1ELb1ELb0EEENS1_36VarlenDynamicPersistentTileSchedulerILi128ELi48ELi128ELi128ELb1ELb1ELb0ELb0ELb1ELb1EEEEEEEEEvNT_6ParamsE:
	.zero		1976


//--------------------- .nv.constant0._ZN7cutlass13device_kernelIN5flash19enable_sm80_to_sm89INS1_16FlashAttnFwdSm80INS1_25CollectiveMainloopFwdSm80ILi4ELi1ELb0EN4cute5tupleIJNS5_1CILi128EEENS7_ILi48EEENS7_ILi96EEEEEELi96ENS_6half_tEfNS_4arch4Sm80ELb0ELb0ELb1ELb1ELb1ELb1ELb1ELb1EEENS1_21CollectiveEpilogueFwdINS6_IJS8_SA_S9_EEENS6_IJNS7_ILi1EEESI_SI_EEESC_SE_Li128ELb1ELb1ELb1ELb0EEENS1_36VarlenDynamicPersistentTileSchedulerILi128ELi48ELi128ELi128ELb1ELb1ELb0ELb0ELb1ELb1EEEEEEEEEvNT_6ParamsE --------------------------
	.section	.nv.constant0._ZN7cutlass13device_kernelIN5flash19enable_sm80_to_sm89INS1_16FlashAttnFwdSm80INS1_25CollectiveMainloopFwdSm80ILi4ELi1ELb0EN4cute5tupleIJNS5_1CILi128EEENS7_ILi48EEENS7_ILi96EEEEEELi96ENS_6half_tEfNS_4arch4Sm80ELb0ELb0ELb1ELb1ELb1ELb1ELb1ELb1EEENS1_21CollectiveEpilogueFwdINS6_IJS8_SA_S9_EEENS6_IJNS7_ILi1EEESI_SI_EEESC_SE_Li128ELb1ELb1ELb1ELb0EEENS1_36VarlenDynamicPersistentTileSchedulerILi128ELi48ELi128ELi128ELb1ELb1ELb0ELb0ELb1ELb1EEEEEEEEEvNT_6ParamsE,"a",@progbits
	.sectionflags	@""
	.align	4
.nv.constant0._ZN7cutlass13device_kernelIN5flash19enable_sm80_to_sm89INS1_16FlashAttnFwdSm80INS1_25CollectiveMainloopFwdSm80ILi4ELi1ELb0EN4cute5tupleIJNS5_1CILi128EEENS7_ILi48EEENS7_ILi96EEEEEELi96ENS_6half_tEfNS_4arch4Sm80ELb0ELb0ELb1ELb1ELb1ELb1ELb1ELb1EEENS1_21CollectiveEpilogueFwdINS6_IJS8_SA_S9_EEENS6_IJNS7_ILi1EEESI_SI_EEESC_SE_Li128ELb1ELb1ELb1ELb0EEENS1_36VarlenDynamicPersistentTileSchedulerILi128ELi48ELi128ELi128ELb1ELb1ELb0ELb0ELb1ELb1EEEEEEEEEvNT_6ParamsE:
	.zero		1976


//--------------------- .nv.constant0._ZN7cutlass13device_kernelIN5flash19enable_sm80_to_sm89INS1_16FlashAttnFwdSm80INS1_25CollectiveMainloopFwdSm80ILi4ELi1ELb0EN4cute5tupleIJNS5_1CILi128EEENS7_ILi48EEENS7_ILi96EEEEEELi96ENS_6half_tEfNS_4arch4Sm80ELb0ELb1ELb1ELb0ELb1ELb0ELb1ELb1EEENS1_21CollectiveEpilogueFwdINS6_IJS8_SA_S9_EEENS6_IJNS7_ILi1EEESI_SI_EEESC_SE_Li128ELb0ELb1ELb1ELb0EEENS1_19SingleTileSchedulerILb0ELb1ELb1ELi128EEEEEEEEEvNT_6ParamsE --------------------------
	.section	.nv.constant0._ZN7cutlass13device_kernelIN5flash19enable_sm80_to_sm89INS1_16FlashAttnFwdSm80INS1_25CollectiveMainloopFwdSm80ILi4ELi1ELb0EN4cute5tupleIJNS5_1CILi128EEENS7_ILi48EEENS7_ILi96EEEEEELi96ENS_6half_tEfNS_4arch4Sm80ELb0ELb1ELb1ELb0ELb1ELb0ELb1ELb1EEENS1_21CollectiveEpilogueFwdINS6_IJS8_SA_S9_EEENS6_IJNS7_ILi1EEESI_SI_EEESC_SE_Li128ELb0ELb1ELb1ELb0EEENS1_19SingleTileSchedulerILb0ELb1ELb1ELi128EEEEEEEEEvNT_6ParamsE,"a",@progbits
	.sectionflags	@""
	.align	4
.nv.constant0._ZN7cutlass13device_kernelIN5flash19enable_sm80_to_sm89INS1_16FlashAttnFwdSm80INS1_25CollectiveMainloopFwdSm80ILi4ELi1ELb0EN4cute5tupleIJNS5_1CILi128EEENS7_ILi48EEENS7_ILi96EEEEEELi96ENS_6half_tEfNS_4arch4Sm80ELb0ELb1ELb1ELb0ELb1ELb0ELb1ELb1EEENS1_21CollectiveEpilogueFwdINS6_IJS8_SA_S9_EEENS6_IJNS7_ILi1EEESI_SI_EEESC_SE_Li128ELb0ELb1ELb1ELb0EEENS1_19SingleTileSchedulerILb0ELb1ELb1ELi128EEEEEEEEEvNT_6ParamsE:
	.zero		1944


//--------------------- .nv.constant0._ZN7cutlass13device_kernelIN5flash19enable_sm80_to_sm89INS1_16FlashAttnFwdSm80INS1_25CollectiveMainloopFwdSm80ILi4ELi1ELb0EN4cute5tupleIJNS5_1CILi128EEENS7_ILi48EEENS7_ILi96EEEEEELi96ENS_6half_tEfNS_4arch4Sm80ELb0ELb1ELb1ELb1ELb1ELb0ELb1ELb1EEENS1_21CollectiveEpilogueFwdINS6_IJS8_SA_S9_EEENS6_IJNS7_ILi1EEESI_SI_EEESC_SE_Li128ELb1ELb1ELb1ELb0EEENS1_36VarlenDynamicPersistentTileSchedulerILi128ELi48ELi128ELi128ELb1ELb1ELb0ELb1ELb0ELb1EEEEEEEEEvNT_6ParamsE --------------------------
	.section	.nv.constant0._ZN7cutlass13device_kernelIN5flash19enable_sm80_to_sm89INS1_16FlashAttnFwdSm80INS1_25CollectiveMainloopFwdSm80ILi4ELi1ELb0EN4cute5tupleIJNS5_1CILi128EEENS7_ILi48EEENS7_ILi96EEEEEELi96ENS_6half_tEfNS_4arch4Sm80ELb0ELb1ELb1ELb1ELb1ELb0ELb1ELb1EEENS1_21CollectiveEpilogueFwdINS6_IJS8_SA_S9_EEENS6_IJNS7_ILi1EEESI_SI_EEESC_SE_Li128ELb1ELb1ELb1ELb0EEENS1_36VarlenDynamicPersistentTileSchedulerILi128ELi48ELi128ELi128ELb1ELb1ELb0ELb1ELb0ELb1EEEEEEEEEvNT_6ParamsE,"a",@progbits
	.sectionflags	@""
	.align	4
.nv.constant0._ZN7cutlass13device_kernelIN5flash19enable_sm80_to_sm89INS1_16FlashAttnFwdSm80INS1_25CollectiveMainloopFwdSm80ILi4ELi1ELb0EN4cute5tupleIJNS5_1CILi128EEENS7_ILi48EEENS7_ILi96EEEEEELi96ENS_6half_tEfNS_4arch4Sm80ELb0ELb1ELb1ELb1ELb1ELb0ELb1ELb1EEENS1_21CollectiveEpilogueFwdINS6_IJS8_SA_S9_EEENS6_IJNS7_ILi1EEESI_SI_EEESC_SE_Li128ELb1ELb1ELb1ELb0EEENS1_36VarlenDynamicPersistentTileSchedulerILi128ELi48ELi128ELi128ELb1ELb1ELb0ELb1ELb0ELb1EEEEEEEEEvNT_6ParamsE:
	.zero		1976


//--------------------- .nv.constant0._ZN7cutlass13device_kernelIN5flash19enable_sm80_to_sm89INS1_16FlashAttnFwdSm80INS1_25CollectiveMainloopFwdSm80ILi4ELi1ELb0EN4cute5tupleIJNS5_1CILi128EEENS7_ILi48EEENS7_ILi96EEEEEELi96ENS_6half_tEfNS_4arch4Sm80ELb0ELb1ELb1ELb1ELb1ELb1ELb1ELb1EEENS1_21CollectiveEpilogueFwdINS6_IJS8_SA_S9_EEENS6_IJNS7_ILi1EEESI_SI_EEESC_SE_Li128ELb1ELb1ELb1ELb0EEENS1_36VarlenDynamicPersistentTileSchedulerILi128ELi48ELi128ELi128ELb1ELb1ELb0ELb1ELb0ELb1EEEEEEEEEvNT_6ParamsE --------------------------
	.section	.nv.constant0._ZN7cutlass13device_kernelIN5flash19enable_sm80_to_sm89INS1_16FlashAttnFwdSm80INS1_25CollectiveMainloopFwdSm80ILi4ELi1ELb0EN4cute5tupleIJNS5_1CILi128EEENS7_ILi48EEENS7_ILi96EEEEEELi96ENS_6half_tEfNS_4arch4Sm80ELb0ELb1ELb1ELb1ELb1ELb1ELb1ELb1EEENS1_21CollectiveEpilogueFwdINS6_IJS8_SA_S9_EEENS6_IJNS7_ILi1EEESI_SI_EEESC_SE_Li128ELb1ELb1ELb1ELb0EEENS1_36VarlenDynamicPersistentTileSchedulerILi128ELi48ELi128ELi128ELb1ELb1ELb0ELb1ELb0ELb1EEEEEEEEEvNT_6ParamsE,"a",@progbits
	.sectionflags	@""
	.align	4
.nv.constant0._ZN7cutlass13device_kernelIN5flash19enable_sm80_to_sm89INS1_16FlashAttnFwdSm80INS1_25CollectiveMainloopFwdSm80ILi4ELi1ELb0EN4cute5tupleIJNS5_1CILi128EEENS7_ILi48EEENS7_ILi96EEEEEELi96ENS_6half_tEfNS_4arch4Sm80ELb0ELb1ELb1ELb1ELb1ELb1ELb1ELb1EEENS1_21CollectiveEpilogueFwdINS6_IJS8_SA_S9_EEENS6_IJNS7_ILi1EEESI_SI_EEESC_SE_Li128ELb1ELb1ELb1ELb0EEENS1_36VarlenDynamicPersistentTileSchedulerILi128ELi48ELi128ELi128ELb1ELb1ELb0ELb1ELb0ELb1EEEEEEEEEvNT_6ParamsE:
	.zero		1976


//--------------------- .nv.constant0._ZN7cutlass13device_kernelIN5flash19enable_sm80_to_sm89INS1_16FlashAttnFwdSm80INS1_25CollectiveMainloopFwdSm80ILi4ELi1ELb0EN4cute5tupleIJNS5_1CILi128EEENS7_ILi64EEENS7_ILi96EEEEEELi96ENS_6half_tEfNS_4arch4Sm80ELb1ELb0ELb1ELb0ELb1ELb0ELb1ELb1EEENS1_21CollectiveEpilogueFwdINS6_IJS8_SA_S9_EEENS6_IJNS7_ILi1EEESI_SI_EEESC_SE_Li128ELb0ELb1ELb1ELb0EEENS1_30DynamicPersistentTileSchedulerILi128ELi128ELb1ELb1ELb0EEEEEEEEEvNT_6ParamsE --------------------------
	.section	.nv.constant0._ZN7cutlass13device_kernelIN5flash19enable_sm80_to_sm89INS1_16FlashAttnFwdSm80INS1_25CollectiveMainloopFwdSm80ILi4ELi1ELb0EN4cute5tupleIJNS5_1CILi128EEENS7_ILi64EEENS7_ILi96EEEEEELi96ENS_6half_tEfNS_4arch4Sm80ELb1ELb0ELb1ELb0ELb1ELb0ELb1ELb1EEENS1_21CollectiveEpilogueFwdINS6_IJS8_SA_S9_EEENS6_IJNS7_ILi1EEESI_SI_EEESC_SE_Li128ELb0ELb1ELb1ELb0EEENS1_30DynamicPersistentTileSchedulerILi128ELi128ELb1ELb1ELb0EEEEEEEEEvNT_6ParamsE,"a",@progbits
	.sectionflags	@""
	.align	4
.nv.constant0._ZN7cutlass13device_kernelIN5flash19enable_sm80_to_sm89INS1_16FlashAttnFwdSm80INS1_25CollectiveMainloopFwdSm80ILi4ELi1ELb0EN4cute5tupleIJNS5_1CILi128EEENS7_ILi64EEENS7_ILi96EEEEEELi96ENS_6half_tEfNS_4arch4Sm80ELb1ELb0ELb1ELb0ELb1ELb0ELb1ELb1EEENS1_21CollectiveEpilogueFwdINS6_IJS8_SA_S9_EEENS6_IJNS7_ILi1EEESI_SI_EEESC_SE_Li128ELb0ELb1ELb1ELb0EEENS1_30DynamicPersistentTileSchedulerILi128ELi128ELb1ELb1ELb0EEEEEEEEEvNT_6ParamsE:
	.zero		1960


//--------------------- .nv.constant0._ZN7cutlass13device_kernelIN5flash19enable_sm80_to_sm89INS1_16FlashAttnFwdSm80INS1_25CollectiveMainloopFwdSm80ILi4ELi1ELb0EN4cute5tupleIJNS5_1CILi128EEENS7_ILi48EEENS7_ILi96EEEEEELi96ENS_6half_tEfNS_4arch4Sm80ELb1ELb0ELb1ELb1ELb1ELb0ELb1ELb1EEENS1_21CollectiveEpilogueFwdINS6_IJS8_SA_S9_EEENS6_IJNS7_ILi1EEESI_SI_EEESC_SE_Li128ELb1ELb1ELb1ELb0EEENS1_36VarlenDynamicPersistentTileSchedulerILi128ELi48ELi128ELi128ELb1ELb1ELb0ELb1ELb1ELb1EEEEEEEEEvNT_6ParamsE --------------------------
	.section	.nv.constant0._ZN7cutlass13device_kernelIN5flash19enable_sm80_to_sm89INS1_16FlashAttnFwdSm80INS1_25CollectiveMainloopFwdSm80ILi4ELi1ELb0EN4cute5tupleIJNS5_1CILi128EEENS7_ILi48EEENS7_ILi96EEEEEELi96ENS_6half_tEfNS_4arch4Sm80ELb1ELb0ELb1ELb1ELb1ELb0ELb1ELb1EEENS1_21CollectiveEpilogueFwdINS6_IJS8_SA_S9_EEENS6_IJNS7_ILi1EEESI_SI_EEESC_SE_Li128ELb1ELb1ELb1ELb0EEENS1_36VarlenDynamicPersistentTileSchedulerILi128ELi48ELi128ELi128ELb1ELb1ELb0ELb1ELb1ELb1EEEEEEEEEvNT_6ParamsE,"a",@progbits
	.sectionflags	@""
	.align	4
.nv.constant0._ZN7cutlass13device_kernelIN5flash19enable_sm80_to_sm89INS1_16FlashAttnFwdSm80INS1_25CollectiveMainloopFwdSm80ILi4ELi1ELb0EN4cute5tupleIJNS5_1CILi128EEENS7_ILi48EEENS7_ILi96EEEEEELi96ENS_6half_tEfNS_4arch4Sm80ELb1ELb0ELb1ELb1ELb1ELb0ELb1ELb1EEENS1_21CollectiveEpilogueFwdINS6_IJS8_SA_S9_EEENS6_IJNS7_ILi1EEESI_SI_EEESC_SE_Li128ELb1ELb1ELb1ELb0EEENS1_36VarlenDynamicPersistentTileSchedulerILi128ELi48ELi128ELi128ELb1ELb1ELb0ELb1ELb1ELb1EEEEEEEEEvNT_6ParamsE:
	.zero		1976


//--------------------- .nv.constant0._ZN7cutlass13device_kernelIN5flash19enable_sm80_to_sm89INS1_16FlashAttnFwdSm80INS1_25CollectiveMainloopFwdSm80ILi4ELi1ELb0EN4cute5tupleIJNS5_1CILi128EEENS7_ILi48EEENS7_ILi96EEEEEELi96ENS_6half_tEfNS_4arch4Sm80ELb1ELb0ELb1ELb1ELb1ELb1ELb1ELb1EEENS1_21CollectiveEpilogueFwdINS6_IJS8_SA_S9_EEENS6_IJNS7_ILi1EEESI_SI_EEESC_SE_Li128ELb1ELb1ELb1ELb0EEENS1_36VarlenDynamicPersistentTileSchedulerILi128ELi48ELi128ELi128ELb1ELb1ELb0ELb1ELb1ELb1EEEEEEEEEvNT_6ParamsE --------------------------
	.section	.nv.constant0._ZN7cutlass13device_kernelIN5flash19enable_sm80_to_sm89INS1_16FlashAttnFwdSm80INS1_25CollectiveMainloopFwdSm80ILi4ELi1ELb0EN4cute5tupleIJNS5_1CILi128EEENS7_ILi48EEENS7_ILi96EEEEEELi96ENS_6half_tEfNS_4arch4Sm80ELb1ELb0ELb1ELb1ELb1ELb1ELb1ELb1EEENS1_21CollectiveEpilogueFwdINS6_IJS8_SA_S9_EEENS6_IJNS7_ILi1EEESI_SI_EEESC_SE_Li128ELb1ELb1ELb1ELb0EEENS1_36VarlenDynamicPersistentTileSchedulerILi128ELi48ELi128ELi128ELb1ELb1ELb0ELb1ELb1ELb1EEEEEEEEEvNT_6ParamsE,"a",@progbits
	.sectionflags	@""
	.align	4
.nv.constant0._ZN7cutlass13device_kernelIN5flash19enable_sm80_to_sm89INS1_16FlashAttnFwdSm80INS1_25CollectiveMainloopFwdSm80ILi4ELi1ELb0EN4cute5tupleIJNS5_1CILi128EEENS7_ILi48EEENS7_ILi96EEEEEELi96ENS_6half_tEfNS_4arch4Sm80ELb1ELb0ELb1ELb1ELb1ELb1ELb1ELb1EEENS1_21CollectiveEpilogueFwdINS6_IJS8_SA_S9_EEENS6_IJNS7_ILi1EEESI_SI_EEESC_SE_Li128ELb1ELb1ELb1ELb0EEENS1_36VarlenDynamicPersistentTileSchedulerILi128ELi48ELi128ELi128ELb1ELb1ELb0ELb1ELb1ELb1EEEEEEEEEvNT_6ParamsE:
	.zero		1976


//--------------------- SYMBOLS --------------------------

	.type		.nv.reservedSmem.offset0,@object
	.size		.nv.reservedSmem.offset0,0x4
